//
// Generated by NVIDIA NVVM Compiler
//
// Compiler Build ID: CL-36424714
// Cuda compilation tools, release 13.0, V13.0.88
// Based on NVVM 20.0.0
//

.version 9.0
.target sm_100
.address_size 64

	// .globl	_Z16mySgemmV4AlignedI6LayoutILi128ELi128ELi8EES0_ILi8ELi8ELi1EEEvPfS3_S3_iii
// _ZZ16mySgemmV4AlignedI6LayoutILi128ELi128ELi8EES0_ILi8ELi8ELi1EEEvPfS3_S3_iiiE5tileA has been demoted
// _ZZ16mySgemmV4AlignedI6LayoutILi128ELi128ELi8EES0_ILi8ELi8ELi1EEEvPfS3_S3_iiiE5tileB has been demoted

.visible .entry _Z16mySgemmV4AlignedI6LayoutILi128ELi128ELi8EES0_ILi8ELi8ELi1EEEvPfS3_S3_iii(
	.param .u64 .ptr .align 1 _Z16mySgemmV4AlignedI6LayoutILi128ELi128ELi8EES0_ILi8ELi8ELi1EEEvPfS3_S3_iii_param_0,
	.param .u64 .ptr .align 1 _Z16mySgemmV4AlignedI6LayoutILi128ELi128ELi8EES0_ILi8ELi8ELi1EEEvPfS3_S3_iii_param_1,
	.param .u64 .ptr .align 1 _Z16mySgemmV4AlignedI6LayoutILi128ELi128ELi8EES0_ILi8ELi8ELi1EEEvPfS3_S3_iii_param_2,
	.param .u32 _Z16mySgemmV4AlignedI6LayoutILi128ELi128ELi8EES0_ILi8ELi8ELi1EEEvPfS3_S3_iii_param_3,
	.param .u32 _Z16mySgemmV4AlignedI6LayoutILi128ELi128ELi8EES0_ILi8ELi8ELi1EEEvPfS3_S3_iii_param_4,
	.param .u32 _Z16mySgemmV4AlignedI6LayoutILi128ELi128ELi8EES0_ILi8ELi8ELi1EEEvPfS3_S3_iii_param_5
)
{
	.reg .pred 	%p<3>;
	.reg .b32 	%r<105>;
	.reg .b32 	%f<1555>;
	.reg .b64 	%rd<30>;
	// demoted variable
	.shared .align 4 .b8 _ZZ16mySgemmV4AlignedI6LayoutILi128ELi128ELi8EES0_ILi8ELi8ELi1EEEvPfS3_S3_iiiE5tileA[8192];
	// demoted variable
	.shared .align 4 .b8 _ZZ16mySgemmV4AlignedI6LayoutILi128ELi128ELi8EES0_ILi8ELi8ELi1EEEvPfS3_S3_iiiE5tileB[8192];
	ld.param.u64 	%rd1, [_Z16mySgemmV4AlignedI6LayoutILi128ELi128ELi8EES0_ILi8ELi8ELi1EEEvPfS3_S3_iii_param_0];
	ld.param.u64 	%rd2, [_Z16mySgemmV4AlignedI6LayoutILi128ELi128ELi8EES0_ILi8ELi8ELi1EEEvPfS3_S3_iii_param_1];
	ld.param.u32 	%r18, [_Z16mySgemmV4AlignedI6LayoutILi128ELi128ELi8EES0_ILi8ELi8ELi1EEEvPfS3_S3_iii_param_4];
	ld.param.u32 	%r19, [_Z16mySgemmV4AlignedI6LayoutILi128ELi128ELi8EES0_ILi8ELi8ELi1EEEvPfS3_S3_iii_param_5];
	cvta.to.global.u64 	%rd4, %rd2;
	cvta.to.global.u64 	%rd5, %rd1;
	mov.u32 	%r21, %ctaid.x;
	mov.u32 	%r22, %ctaid.y;
	mov.u32 	%r23, %tid.x;
	mov.u32 	%r24, %tid.y;
	mov.u32 	%r25, %ntid.x;
	mad.lo.s32 	%r26, %r24, %r25, %r23;
	shr.u32 	%r27, %r26, 1;
	shl.b32 	%r28, %r26, 2;
	and.b32  	%r29, %r28, 4;
	shr.u32 	%r1, %r26, 5;
	and.b32  	%r2, %r28, 124;
	shl.b32 	%r30, %r22, 7;
	add.s32 	%r31, %r30, %r27;
	shl.b32 	%r3, %r21, 7;
	or.b32  	%r32, %r2, %r3;
	mad.lo.s32 	%r4, %r19, %r31, %r29;
	mad.lo.s32 	%r33, %r18, %r1, %r32;
	shl.b32 	%r34, %r27, 5;
	mov.u32 	%r35, _ZZ16mySgemmV4AlignedI6LayoutILi128ELi128ELi8EES0_ILi8ELi8ELi1EEEvPfS3_S3_iiiE5tileA;
	add.s32 	%r36, %r35, %r34;
	shl.b32 	%r37, %r26, 4;
	and.b32  	%r38, %r37, 16;
	add.s32 	%r39, %r36, %r38;
	mul.wide.s32 	%rd6, %r4, 4;
	add.s64 	%rd7, %rd5, %rd6;
	ld.global.nc.v4.f32 	{%f194, %f195, %f196, %f197}, [%rd7];
	st.shared.v4.f32 	[%r39], {%f194, %f195, %f196, %f197};
	shl.b32 	%r40, %r1, 9;
	mov.u32 	%r41, _ZZ16mySgemmV4AlignedI6LayoutILi128ELi128ELi8EES0_ILi8ELi8ELi1EEEvPfS3_S3_iiiE5tileB;
	add.s32 	%r42, %r41, %r40;
	and.b32  	%r43, %r37, 496;
	add.s32 	%r44, %r42, %r43;
	mul.wide.s32 	%rd8, %r33, 4;
	add.s64 	%rd9, %rd4, %rd8;
	ld.global.nc.v4.f32 	{%f198, %f199, %f200, %f201}, [%rd9];
	st.shared.v4.f32 	[%r44], {%f198, %f199, %f200, %f201};
	setp.lt.s32 	%p1, %r19, 9;
	mov.f32 	%f1491, 0f00000000;
	mov.f32 	%f1492, %f1491;
	mov.f32 	%f1493, %f1491;
	mov.f32 	%f1494, %f1491;
	mov.f32 	%f1495, %f1491;
	mov.f32 	%f1496, %f1491;
	mov.f32 	%f1497, %f1491;
	mov.f32 	%f1498, %f1491;
	mov.f32 	%f1499, %f1491;
	mov.f32 	%f1500, %f1491;
	mov.f32 	%f1501, %f1491;
	mov.f32 	%f1502, %f1491;
	mov.f32 	%f1503, %f1491;
	mov.f32 	%f1504, %f1491;
	mov.f32 	%f1505, %f1491;
	mov.f32 	%f1506, %f1491;
	mov.f32 	%f1507, %f1491;
	mov.f32 	%f1508, %f1491;
	mov.f32 	%f1509, %f1491;
	mov.f32 	%f1510, %f1491;
	mov.f32 	%f1511, %f1491;
	mov.f32 	%f1512, %f1491;
	mov.f32 	%f1513, %f1491;
	mov.f32 	%f1514, %f1491;
	mov.f32 	%f1515, %f1491;
	mov.f32 	%f1516, %f1491;
	mov.f32 	%f1517, %f1491;
	mov.f32 	%f1518, %f1491;
	mov.f32 	%f1519, %f1491;
	mov.f32 	%f1520, %f1491;
	mov.f32 	%f1521, %f1491;
	mov.f32 	%f1522, %f1491;
	mov.f32 	%f1523, %f1491;
	mov.f32 	%f1524, %f1491;
	mov.f32 	%f1525, %f1491;
	mov.f32 	%f1526, %f1491;
	mov.f32 	%f1527, %f1491;
	mov.f32 	%f1528, %f1491;
	mov.f32 	%f1529, %f1491;
	mov.f32 	%f1530, %f1491;
	mov.f32 	%f1531, %f1491;
	mov.f32 	%f1532, %f1491;
	mov.f32 	%f1533, %f1491;
	mov.f32 	%f1534, %f1491;
	mov.f32 	%f1535, %f1491;
	mov.f32 	%f1536, %f1491;
	mov.f32 	%f1537, %f1491;
	mov.f32 	%f1538, %f1491;
	mov.f32 	%f1539, %f1491;
	mov.f32 	%f1540, %f1491;
	mov.f32 	%f1541, %f1491;
	mov.f32 	%f1542, %f1491;
	mov.f32 	%f1543, %f1491;
	mov.f32 	%f1544, %f1491;
	mov.f32 	%f1545, %f1491;
	mov.f32 	%f1546, %f1491;
	mov.f32 	%f1547, %f1491;
	mov.f32 	%f1548, %f1491;
	mov.f32 	%f1549, %f1491;
	mov.f32 	%f1550, %f1491;
	mov.f32 	%f1551, %f1491;
	mov.f32 	%f1552, %f1491;
	mov.f32 	%f1553, %f1491;
	mov.f32 	%f1554, %f1491;
	@%p1 bra 	$L__BB0_3;
	ld.param.u32 	%r97, [_Z16mySgemmV4AlignedI6LayoutILi128ELi128ELi8EES0_ILi8ELi8ELi1EEEvPfS3_S3_iii_param_4];
	add.s32 	%r46, %r19, 7;
	shr.u32 	%r47, %r46, 3;
	neg.s32 	%r103, %r47;
	add.s32 	%r102, %r4, 8;
	add.s32 	%r48, %r1, 8;
	mad.lo.s32 	%r49, %r97, %r48, %r3;
	add.s32 	%r101, %r49, %r2;
	mov.f32 	%f1491, 0f00000000;
	mov.b32 	%r100, 0;
$L__BB0_2:
	ld.param.u32 	%r98, [_Z16mySgemmV4AlignedI6LayoutILi128ELi128ELi8EES0_ILi8ELi8ELi1EEEvPfS3_S3_iii_param_4];
	ld.param.u64 	%rd28, [_Z16mySgemmV4AlignedI6LayoutILi128ELi128ELi8EES0_ILi8ELi8ELi1EEEvPfS3_S3_iii_param_1];
	ld.param.u64 	%rd27, [_Z16mySgemmV4AlignedI6LayoutILi128ELi128ELi8EES0_ILi8ELi8ELi1EEEvPfS3_S3_iii_param_0];
	mul.wide.s32 	%rd10, %r102, 4;
	cvta.to.global.u64 	%rd11, %rd27;
	add.s64 	%rd12, %rd11, %rd10;
	add.s32 	%r100, %r100, 1;
	bar.sync 	0;
	and.b32  	%r104, %r100, 1;
	shl.b32 	%r50, %r100, 12;
	and.b32  	%r51, %r50, 4096;
	xor.b32  	%r52, %r51, 4096;
	mov.u32 	%r53, _ZZ16mySgemmV4AlignedI6LayoutILi128ELi128ELi8EES0_ILi8ELi8ELi1EEEvPfS3_S3_iiiE5tileA;
	add.s32 	%r54, %r53, %r52;
	mov.u32 	%r55, _ZZ16mySgemmV4AlignedI6LayoutILi128ELi128ELi8EES0_ILi8ELi8ELi1EEEvPfS3_S3_iiiE5tileB;
	add.s32 	%r56, %r55, %r52;
	mov.u32 	%r57, %tid.x;
	shl.b32 	%r58, %r57, 5;
	add.s32 	%r59, %r56, %r58;
	mov.u32 	%r60, %tid.y;
	shl.b32 	%r61, %r60, 8;
	add.s32 	%r62, %r54, %r61;
	ld.shared.f32 	%f203, [%r62];
	ld.shared.f32 	%f204, [%r59];
	fma.rn.f32 	%f205, %f203, %f204, %f1554;
	ld.shared.f32 	%f206, [%r59+4];
	fma.rn.f32 	%f207, %f203, %f206, %f1553;
	ld.shared.f32 	%f208, [%r59+8];
	fma.rn.f32 	%f209, %f203, %f208, %f1552;
	ld.shared.f32 	%f210, [%r59+12];
	fma.rn.f32 	%f211, %f203, %f210, %f1551;
	ld.shared.f32 	%f212, [%r59+16];
	fma.rn.f32 	%f213, %f203, %f212, %f1550;
	ld.shared.f32 	%f214, [%r59+20];
	fma.rn.f32 	%f215, %f203, %f214, %f1549;
	ld.shared.f32 	%f216, [%r59+24];
	fma.rn.f32 	%f217, %f203, %f216, %f1548;
	ld.shared.f32 	%f218, [%r59+28];
	fma.rn.f32 	%f219, %f203, %f218, %f1547;
	ld.shared.f32 	%f220, [%r62+32];
	fma.rn.f32 	%f221, %f220, %f204, %f1546;
	fma.rn.f32 	%f222, %f220, %f206, %f1545;
	fma.rn.f32 	%f223, %f220, %f208, %f1544;
	fma.rn.f32 	%f224, %f220, %f210, %f1543;
	fma.rn.f32 	%f225, %f220, %f212, %f1542;
	fma.rn.f32 	%f226, %f220, %f214, %f1541;
	fma.rn.f32 	%f227, %f220, %f216, %f1540;
	fma.rn.f32 	%f228, %f220, %f218, %f1539;
	ld.shared.f32 	%f229, [%r62+64];
	fma.rn.f32 	%f230, %f229, %f204, %f1538;
	fma.rn.f32 	%f231, %f229, %f206, %f1537;
	fma.rn.f32 	%f232, %f229, %f208, %f1536;
	fma.rn.f32 	%f233, %f229, %f210, %f1535;
	fma.rn.f32 	%f234, %f229, %f212, %f1534;
	fma.rn.f32 	%f235, %f229, %f214, %f1533;
	fma.rn.f32 	%f236, %f229, %f216, %f1532;
	fma.rn.f32 	%f237, %f229, %f218, %f1531;
	ld.shared.f32 	%f238, [%r62+96];
	fma.rn.f32 	%f239, %f238, %f204, %f1530;
	fma.rn.f32 	%f240, %f238, %f206, %f1529;
	fma.rn.f32 	%f241, %f238, %f208, %f1528;
	fma.rn.f32 	%f242, %f238, %f210, %f1527;
	fma.rn.f32 	%f243, %f238, %f212, %f1526;
	fma.rn.f32 	%f244, %f238, %f214, %f1525;
	fma.rn.f32 	%f245, %f238, %f216, %f1524;
	fma.rn.f32 	%f246, %f238, %f218, %f1523;
	ld.shared.f32 	%f247, [%r62+128];
	fma.rn.f32 	%f248, %f247, %f204, %f1522;
	fma.rn.f32 	%f249, %f247, %f206, %f1521;
	fma.rn.f32 	%f250, %f247, %f208, %f1520;
	fma.rn.f32 	%f251, %f247, %f210, %f1519;
	fma.rn.f32 	%f252, %f247, %f212, %f1518;
	fma.rn.f32 	%f253, %f247, %f214, %f1517;
	fma.rn.f32 	%f254, %f247, %f216, %f1516;
	fma.rn.f32 	%f255, %f247, %f218, %f1515;
	ld.shared.f32 	%f256, [%r62+160];
	fma.rn.f32 	%f257, %f256, %f204, %f1514;
	fma.rn.f32 	%f258, %f256, %f206, %f1513;
	fma.rn.f32 	%f259, %f256, %f208, %f1512;
	fma.rn.f32 	%f260, %f256, %f210, %f1511;
	fma.rn.f32 	%f261, %f256, %f212, %f1510;
	fma.rn.f32 	%f262, %f256, %f214, %f1509;
	fma.rn.f32 	%f263, %f256, %f216, %f1508;
	fma.rn.f32 	%f264, %f256, %f218, %f1507;
	ld.shared.f32 	%f265, [%r62+192];
	fma.rn.f32 	%f266, %f265, %f204, %f1506;
	fma.rn.f32 	%f267, %f265, %f206, %f1505;
	fma.rn.f32 	%f268, %f265, %f208, %f1504;
	fma.rn.f32 	%f269, %f265, %f210, %f1503;
	fma.rn.f32 	%f270, %f265, %f212, %f1502;
	fma.rn.f32 	%f271, %f265, %f214, %f1501;
	fma.rn.f32 	%f272, %f265, %f216, %f1500;
	fma.rn.f32 	%f273, %f265, %f218, %f1499;
	ld.shared.f32 	%f274, [%r62+224];
	fma.rn.f32 	%f275, %f274, %f204, %f1498;
	fma.rn.f32 	%f276, %f274, %f206, %f1497;
	fma.rn.f32 	%f277, %f274, %f208, %f1496;
	fma.rn.f32 	%f278, %f274, %f210, %f1495;
	fma.rn.f32 	%f279, %f274, %f212, %f1494;
	fma.rn.f32 	%f280, %f274, %f214, %f1493;
	fma.rn.f32 	%f281, %f274, %f216, %f1492;
	fma.rn.f32 	%f282, %f274, %f218, %f1491;
	ld.shared.f32 	%f283, [%r62+4];
	ld.shared.f32 	%f284, [%r59+512];
	fma.rn.f32 	%f285, %f283, %f284, %f205;
	ld.shared.f32 	%f286, [%r59+516];
	fma.rn.f32 	%f287, %f283, %f286, %f207;
	ld.shared.f32 	%f288, [%r59+520];
	fma.rn.f32 	%f289, %f283, %f288, %f209;
	ld.shared.f32 	%f290, [%r59+524];
	fma.rn.f32 	%f291, %f283, %f290, %f211;
	ld.shared.f32 	%f292, [%r59+528];
	fma.rn.f32 	%f293, %f283, %f292, %f213;
	ld.shared.f32 	%f294, [%r59+532];
	fma.rn.f32 	%f295, %f283, %f294, %f215;
	ld.shared.f32 	%f296, [%r59+536];
	fma.rn.f32 	%f297, %f283, %f296, %f217;
	ld.shared.f32 	%f298, [%r59+540];
	fma.rn.f32 	%f299, %f283, %f298, %f219;
	ld.shared.f32 	%f300, [%r62+36];
	fma.rn.f32 	%f301, %f300, %f284, %f221;
	fma.rn.f32 	%f302, %f300, %f286, %f222;
	fma.rn.f32 	%f303, %f300, %f288, %f223;
	fma.rn.f32 	%f304, %f300, %f290, %f224;
	fma.rn.f32 	%f305, %f300, %f292, %f225;
	fma.rn.f32 	%f306, %f300, %f294, %f226;
	fma.rn.f32 	%f307, %f300, %f296, %f227;
	fma.rn.f32 	%f308, %f300, %f298, %f228;
	ld.shared.f32 	%f309, [%r62+68];
	fma.rn.f32 	%f310, %f309, %f284, %f230;
	fma.rn.f32 	%f311, %f309, %f286, %f231;
	fma.rn.f32 	%f312, %f309, %f288, %f232;
	fma.rn.f32 	%f313, %f309, %f290, %f233;
	fma.rn.f32 	%f314, %f309, %f292, %f234;
	fma.rn.f32 	%f315, %f309, %f294, %f235;
	fma.rn.f32 	%f316, %f309, %f296, %f236;
	fma.rn.f32 	%f317, %f309, %f298, %f237;
	ld.shared.f32 	%f318, [%r62+100];
	fma.rn.f32 	%f319, %f318, %f284, %f239;
	fma.rn.f32 	%f320, %f318, %f286, %f240;
	fma.rn.f32 	%f321, %f318, %f288, %f241;
	fma.rn.f32 	%f322, %f318, %f290, %f242;
	fma.rn.f32 	%f323, %f318, %f292, %f243;
	fma.rn.f32 	%f324, %f318, %f294, %f244;
	fma.rn.f32 	%f325, %f318, %f296, %f245;
	fma.rn.f32 	%f326, %f318, %f298, %f246;
	ld.shared.f32 	%f327, [%r62+132];
	fma.rn.f32 	%f328, %f327, %f284, %f248;
	fma.rn.f32 	%f329, %f327, %f286, %f249;
	fma.rn.f32 	%f330, %f327, %f288, %f250;
	fma.rn.f32 	%f331, %f327, %f290, %f251;
	fma.rn.f32 	%f332, %f327, %f292, %f252;
	fma.rn.f32 	%f333, %f327, %f294, %f253;
	fma.rn.f32 	%f334, %f327, %f296, %f254;
	fma.rn.f32 	%f335, %f327, %f298, %f255;
	ld.shared.f32 	%f336, [%r62+164];
	fma.rn.f32 	%f337, %f336, %f284, %f257;
	fma.rn.f32 	%f338, %f336, %f286, %f258;
	fma.rn.f32 	%f339, %f336, %f288, %f259;
	fma.rn.f32 	%f340, %f336, %f290, %f260;
	fma.rn.f32 	%f341, %f336, %f292, %f261;
	fma.rn.f32 	%f342, %f336, %f294, %f262;
	fma.rn.f32 	%f343, %f336, %f296, %f263;
	fma.rn.f32 	%f344, %f336, %f298, %f264;
	ld.shared.f32 	%f345, [%r62+196];
	fma.rn.f32 	%f346, %f345, %f284, %f266;
	fma.rn.f32 	%f347, %f345, %f286, %f267;
	fma.rn.f32 	%f348, %f345, %f288, %f268;
	fma.rn.f32 	%f349, %f345, %f290, %f269;
	fma.rn.f32 	%f350, %f345, %f292, %f270;
	fma.rn.f32 	%f351, %f345, %f294, %f271;
	fma.rn.f32 	%f352, %f345, %f296, %f272;
	fma.rn.f32 	%f353, %f345, %f298, %f273;
	ld.shared.f32 	%f354, [%r62+228];
	fma.rn.f32 	%f355, %f354, %f284, %f275;
	fma.rn.f32 	%f356, %f354, %f286, %f276;
	fma.rn.f32 	%f357, %f354, %f288, %f277;
	fma.rn.f32 	%f358, %f354, %f290, %f278;
	fma.rn.f32 	%f359, %f354, %f292, %f279;
	fma.rn.f32 	%f360, %f354, %f294, %f280;
	fma.rn.f32 	%f361, %f354, %f296, %f281;
	fma.rn.f32 	%f362, %f354, %f298, %f282;
	ld.shared.f32 	%f363, [%r62+8];
	ld.shared.f32 	%f364, [%r59+1024];
	fma.rn.f32 	%f365, %f363, %f364, %f285;
	ld.shared.f32 	%f366, [%r59+1028];
	fma.rn.f32 	%f367, %f363, %f366, %f287;
	ld.shared.f32 	%f368, [%r59+1032];
	fma.rn.f32 	%f369, %f363, %f368, %f289;
	ld.shared.f32 	%f370, [%r59+1036];
	fma.rn.f32 	%f371, %f363, %f370, %f291;
	ld.shared.f32 	%f372, [%r59+1040];
	fma.rn.f32 	%f373, %f363, %f372, %f293;
	ld.shared.f32 	%f374, [%r59+1044];
	fma.rn.f32 	%f375, %f363, %f374, %f295;
	ld.shared.f32 	%f376, [%r59+1048];
	fma.rn.f32 	%f377, %f363, %f376, %f297;
	ld.shared.f32 	%f378, [%r59+1052];
	fma.rn.f32 	%f379, %f363, %f378, %f299;
	ld.shared.f32 	%f380, [%r62+40];
	fma.rn.f32 	%f381, %f380, %f364, %f301;
	fma.rn.f32 	%f382, %f380, %f366, %f302;
	fma.rn.f32 	%f383, %f380, %f368, %f303;
	fma.rn.f32 	%f384, %f380, %f370, %f304;
	fma.rn.f32 	%f385, %f380, %f372, %f305;
	fma.rn.f32 	%f386, %f380, %f374, %f306;
	fma.rn.f32 	%f387, %f380, %f376, %f307;
	fma.rn.f32 	%f388, %f380, %f378, %f308;
	ld.shared.f32 	%f389, [%r62+72];
	fma.rn.f32 	%f390, %f389, %f364, %f310;
	fma.rn.f32 	%f391, %f389, %f366, %f311;
	fma.rn.f32 	%f392, %f389, %f368, %f312;
	fma.rn.f32 	%f393, %f389, %f370, %f313;
	fma.rn.f32 	%f394, %f389, %f372, %f314;
	fma.rn.f32 	%f395, %f389, %f374, %f315;
	fma.rn.f32 	%f396, %f389, %f376, %f316;
	fma.rn.f32 	%f397, %f389, %f378, %f317;
	ld.shared.f32 	%f398, [%r62+104];
	fma.rn.f32 	%f399, %f398, %f364, %f319;
	fma.rn.f32 	%f400, %f398, %f366, %f320;
	fma.rn.f32 	%f401, %f398, %f368, %f321;
	fma.rn.f32 	%f402, %f398, %f370, %f322;
	fma.rn.f32 	%f403, %f398, %f372, %f323;
	fma.rn.f32 	%f404, %f398, %f374, %f324;
	fma.rn.f32 	%f405, %f398, %f376, %f325;
	fma.rn.f32 	%f406, %f398, %f378, %f326;
	ld.shared.f32 	%f407, [%r62+136];
	fma.rn.f32 	%f408, %f407, %f364, %f328;
	fma.rn.f32 	%f409, %f407, %f366, %f329;
	fma.rn.f32 	%f410, %f407, %f368, %f330;
	fma.rn.f32 	%f411, %f407, %f370, %f331;
	fma.rn.f32 	%f412, %f407, %f372, %f332;
	fma.rn.f32 	%f413, %f407, %f374, %f333;
	fma.rn.f32 	%f414, %f407, %f376, %f334;
	fma.rn.f32 	%f415, %f407, %f378, %f335;
	ld.shared.f32 	%f416, [%r62+168];
	fma.rn.f32 	%f417, %f416, %f364, %f337;
	fma.rn.f32 	%f418, %f416, %f366, %f338;
	fma.rn.f32 	%f419, %f416, %f368, %f339;
	fma.rn.f32 	%f420, %f416, %f370, %f340;
	fma.rn.f32 	%f421, %f416, %f372, %f341;
	fma.rn.f32 	%f422, %f416, %f374, %f342;
	fma.rn.f32 	%f423, %f416, %f376, %f343;
	fma.rn.f32 	%f424, %f416, %f378, %f344;
	ld.shared.f32 	%f425, [%r62+200];
	fma.rn.f32 	%f426, %f425, %f364, %f346;
	fma.rn.f32 	%f427, %f425, %f366, %f347;
	fma.rn.f32 	%f428, %f425, %f368, %f348;
	fma.rn.f32 	%f429, %f425, %f370, %f349;
	fma.rn.f32 	%f430, %f425, %f372, %f350;
	fma.rn.f32 	%f431, %f425, %f374, %f351;
	fma.rn.f32 	%f432, %f425, %f376, %f352;
	fma.rn.f32 	%f433, %f425, %f378, %f353;
	ld.shared.f32 	%f434, [%r62+232];
	fma.rn.f32 	%f435, %f434, %f364, %f355;
	fma.rn.f32 	%f436, %f434, %f366, %f356;
	fma.rn.f32 	%f437, %f434, %f368, %f357;
	fma.rn.f32 	%f438, %f434, %f370, %f358;
	fma.rn.f32 	%f439, %f434, %f372, %f359;
	fma.rn.f32 	%f440, %f434, %f374, %f360;
	fma.rn.f32 	%f441, %f434, %f376, %f361;
	fma.rn.f32 	%f442, %f434, %f378, %f362;
	ld.shared.f32 	%f443, [%r62+12];
	ld.shared.f32 	%f444, [%r59+1536];
	fma.rn.f32 	%f445, %f443, %f444, %f365;
	ld.shared.f32 	%f446, [%r59+1540];
	fma.rn.f32 	%f447, %f443, %f446, %f367;
	ld.shared.f32 	%f448, [%r59+1544];
	fma.rn.f32 	%f449, %f443, %f448, %f369;
	ld.shared.f32 	%f450, [%r59+1548];
	fma.rn.f32 	%f451, %f443, %f450, %f371;
	ld.shared.f32 	%f452, [%r59+1552];
	fma.rn.f32 	%f453, %f443, %f452, %f373;
	ld.shared.f32 	%f454, [%r59+1556];
	fma.rn.f32 	%f455, %f443, %f454, %f375;
	ld.shared.f32 	%f456, [%r59+1560];
	fma.rn.f32 	%f457, %f443, %f456, %f377;
	ld.shared.f32 	%f458, [%r59+1564];
	fma.rn.f32 	%f459, %f443, %f458, %f379;
	ld.shared.f32 	%f460, [%r62+44];
	fma.rn.f32 	%f461, %f460, %f444, %f381;
	fma.rn.f32 	%f462, %f460, %f446, %f382;
	fma.rn.f32 	%f463, %f460, %f448, %f383;
	fma.rn.f32 	%f464, %f460, %f450, %f384;
	fma.rn.f32 	%f465, %f460, %f452, %f385;
	fma.rn.f32 	%f466, %f460, %f454, %f386;
	fma.rn.f32 	%f467, %f460, %f456, %f387;
	fma.rn.f32 	%f468, %f460, %f458, %f388;
	ld.shared.f32 	%f469, [%r62+76];
	fma.rn.f32 	%f470, %f469, %f444, %f390;
	fma.rn.f32 	%f471, %f469, %f446, %f391;
	fma.rn.f32 	%f472, %f469, %f448, %f392;
	fma.rn.f32 	%f473, %f469, %f450, %f393;
	fma.rn.f32 	%f474, %f469, %f452, %f394;
	fma.rn.f32 	%f475, %f469, %f454, %f395;
	fma.rn.f32 	%f476, %f469, %f456, %f396;
	fma.rn.f32 	%f477, %f469, %f458, %f397;
	ld.shared.f32 	%f478, [%r62+108];
	fma.rn.f32 	%f479, %f478, %f444, %f399;
	fma.rn.f32 	%f480, %f478, %f446, %f400;
	fma.rn.f32 	%f481, %f478, %f448, %f401;
	fma.rn.f32 	%f482, %f478, %f450, %f402;
	fma.rn.f32 	%f483, %f478, %f452, %f403;
	fma.rn.f32 	%f484, %f478, %f454, %f404;
	fma.rn.f32 	%f485, %f478, %f456, %f405;
	fma.rn.f32 	%f486, %f478, %f458, %f406;
	ld.shared.f32 	%f487, [%r62+140];
	fma.rn.f32 	%f488, %f487, %f444, %f408;
	fma.rn.f32 	%f489, %f487, %f446, %f409;
	fma.rn.f32 	%f490, %f487, %f448, %f410;
	fma.rn.f32 	%f491, %f487, %f450, %f411;
	fma.rn.f32 	%f492, %f487, %f452, %f412;
	fma.rn.f32 	%f493, %f487, %f454, %f413;
	fma.rn.f32 	%f494, %f487, %f456, %f414;
	fma.rn.f32 	%f495, %f487, %f458, %f415;
	ld.shared.f32 	%f496, [%r62+172];
	fma.rn.f32 	%f497, %f496, %f444, %f417;
	fma.rn.f32 	%f498, %f496, %f446, %f418;
	fma.rn.f32 	%f499, %f496, %f448, %f419;
	fma.rn.f32 	%f500, %f496, %f450, %f420;
	fma.rn.f32 	%f501, %f496, %f452, %f421;
	fma.rn.f32 	%f502, %f496, %f454, %f422;
	fma.rn.f32 	%f503, %f496, %f456, %f423;
	fma.rn.f32 	%f504, %f496, %f458, %f424;
	ld.shared.f32 	%f505, [%r62+204];
	fma.rn.f32 	%f506, %f505, %f444, %f426;
	fma.rn.f32 	%f507, %f505, %f446, %f427;
	fma.rn.f32 	%f508, %f505, %f448, %f428;
	fma.rn.f32 	%f509, %f505, %f450, %f429;
	fma.rn.f32 	%f510, %f505, %f452, %f430;
	fma.rn.f32 	%f511, %f505, %f454, %f431;
	fma.rn.f32 	%f512, %f505, %f456, %f432;
	fma.rn.f32 	%f513, %f505, %f458, %f433;
	ld.shared.f32 	%f514, [%r62+236];
	fma.rn.f32 	%f515, %f514, %f444, %f435;
	fma.rn.f32 	%f516, %f514, %f446, %f436;
	fma.rn.f32 	%f517, %f514, %f448, %f437;
	fma.rn.f32 	%f518, %f514, %f450, %f438;
	fma.rn.f32 	%f519, %f514, %f452, %f439;
	fma.rn.f32 	%f520, %f514, %f454, %f440;
	fma.rn.f32 	%f521, %f514, %f456, %f441;
	fma.rn.f32 	%f522, %f514, %f458, %f442;
	ld.shared.f32 	%f523, [%r62+16];
	ld.shared.f32 	%f524, [%r59+2048];
	fma.rn.f32 	%f525, %f523, %f524, %f445;
	ld.shared.f32 	%f526, [%r59+2052];
	fma.rn.f32 	%f527, %f523, %f526, %f447;
	ld.shared.f32 	%f528, [%r59+2056];
	fma.rn.f32 	%f529, %f523, %f528, %f449;
	ld.shared.f32 	%f530, [%r59+2060];
	fma.rn.f32 	%f531, %f523, %f530, %f451;
	ld.shared.f32 	%f532, [%r59+2064];
	fma.rn.f32 	%f533, %f523, %f532, %f453;
	ld.shared.f32 	%f534, [%r59+2068];
	fma.rn.f32 	%f535, %f523, %f534, %f455;
	ld.shared.f32 	%f536, [%r59+2072];
	fma.rn.f32 	%f537, %f523, %f536, %f457;
	ld.shared.f32 	%f538, [%r59+2076];
	fma.rn.f32 	%f539, %f523, %f538, %f459;
	ld.shared.f32 	%f540, [%r62+48];
	fma.rn.f32 	%f541, %f540, %f524, %f461;
	fma.rn.f32 	%f542, %f540, %f526, %f462;
	fma.rn.f32 	%f543, %f540, %f528, %f463;
	fma.rn.f32 	%f544, %f540, %f530, %f464;
	fma.rn.f32 	%f545, %f540, %f532, %f465;
	fma.rn.f32 	%f546, %f540, %f534, %f466;
	fma.rn.f32 	%f547, %f540, %f536, %f467;
	fma.rn.f32 	%f548, %f540, %f538, %f468;
	ld.shared.f32 	%f549, [%r62+80];
	fma.rn.f32 	%f550, %f549, %f524, %f470;
	fma.rn.f32 	%f551, %f549, %f526, %f471;
	fma.rn.f32 	%f552, %f549, %f528, %f472;
	fma.rn.f32 	%f553, %f549, %f530, %f473;
	fma.rn.f32 	%f554, %f549, %f532, %f474;
	fma.rn.f32 	%f555, %f549, %f534, %f475;
	fma.rn.f32 	%f556, %f549, %f536, %f476;
	fma.rn.f32 	%f557, %f549, %f538, %f477;
	ld.shared.f32 	%f558, [%r62+112];
	fma.rn.f32 	%f559, %f558, %f524, %f479;
	fma.rn.f32 	%f560, %f558, %f526, %f480;
	fma.rn.f32 	%f561, %f558, %f528, %f481;
	fma.rn.f32 	%f562, %f558, %f530, %f482;
	fma.rn.f32 	%f563, %f558, %f532, %f483;
	fma.rn.f32 	%f564, %f558, %f534, %f484;
	fma.rn.f32 	%f565, %f558, %f536, %f485;
	fma.rn.f32 	%f566, %f558, %f538, %f486;
	ld.shared.f32 	%f567, [%r62+144];
	fma.rn.f32 	%f568, %f567, %f524, %f488;
	fma.rn.f32 	%f569, %f567, %f526, %f489;
	fma.rn.f32 	%f570, %f567, %f528, %f490;
	fma.rn.f32 	%f571, %f567, %f530, %f491;
	fma.rn.f32 	%f572, %f567, %f532, %f492;
	fma.rn.f32 	%f573, %f567, %f534, %f493;
	fma.rn.f32 	%f574, %f567, %f536, %f494;
	fma.rn.f32 	%f575, %f567, %f538, %f495;
	ld.shared.f32 	%f576, [%r62+176];
	fma.rn.f32 	%f577, %f576, %f524, %f497;
	fma.rn.f32 	%f578, %f576, %f526, %f498;
	fma.rn.f32 	%f579, %f576, %f528, %f499;
	fma.rn.f32 	%f580, %f576, %f530, %f500;
	fma.rn.f32 	%f581, %f576, %f532, %f501;
	fma.rn.f32 	%f582, %f576, %f534, %f502;
	fma.rn.f32 	%f583, %f576, %f536, %f503;
	fma.rn.f32 	%f584, %f576, %f538, %f504;
	ld.shared.f32 	%f585, [%r62+208];
	fma.rn.f32 	%f586, %f585, %f524, %f506;
	fma.rn.f32 	%f587, %f585, %f526, %f507;
	fma.rn.f32 	%f588, %f585, %f528, %f508;
	fma.rn.f32 	%f589, %f585, %f530, %f509;
	fma.rn.f32 	%f590, %f585, %f532, %f510;
	fma.rn.f32 	%f591, %f585, %f534, %f511;
	fma.rn.f32 	%f592, %f585, %f536, %f512;
	fma.rn.f32 	%f593, %f585, %f538, %f513;
	ld.shared.f32 	%f594, [%r62+240];
	fma.rn.f32 	%f595, %f594, %f524, %f515;
	fma.rn.f32 	%f596, %f594, %f526, %f516;
	fma.rn.f32 	%f597, %f594, %f528, %f517;
	fma.rn.f32 	%f598, %f594, %f530, %f518;
	fma.rn.f32 	%f599, %f594, %f532, %f519;
	fma.rn.f32 	%f600, %f594, %f534, %f520;
	fma.rn.f32 	%f601, %f594, %f536, %f521;
	fma.rn.f32 	%f602, %f594, %f538, %f522;
	ld.shared.f32 	%f603, [%r62+20];
	ld.shared.f32 	%f604, [%r59+2560];
	fma.rn.f32 	%f605, %f603, %f604, %f525;
	ld.shared.f32 	%f606, [%r59+2564];
	fma.rn.f32 	%f607, %f603, %f606, %f527;
	ld.shared.f32 	%f608, [%r59+2568];
	fma.rn.f32 	%f609, %f603, %f608, %f529;
	ld.shared.f32 	%f610, [%r59+2572];
	fma.rn.f32 	%f611, %f603, %f610, %f531;
	ld.shared.f32 	%f612, [%r59+2576];
	fma.rn.f32 	%f613, %f603, %f612, %f533;
	ld.shared.f32 	%f614, [%r59+2580];
	fma.rn.f32 	%f615, %f603, %f614, %f535;
	ld.shared.f32 	%f616, [%r59+2584];
	fma.rn.f32 	%f617, %f603, %f616, %f537;
	ld.shared.f32 	%f618, [%r59+2588];
	fma.rn.f32 	%f619, %f603, %f618, %f539;
	ld.shared.f32 	%f620, [%r62+52];
	fma.rn.f32 	%f621, %f620, %f604, %f541;
	fma.rn.f32 	%f622, %f620, %f606, %f542;
	fma.rn.f32 	%f623, %f620, %f608, %f543;
	fma.rn.f32 	%f624, %f620, %f610, %f544;
	fma.rn.f32 	%f625, %f620, %f612, %f545;
	fma.rn.f32 	%f626, %f620, %f614, %f546;
	fma.rn.f32 	%f627, %f620, %f616, %f547;
	fma.rn.f32 	%f628, %f620, %f618, %f548;
	ld.shared.f32 	%f629, [%r62+84];
	fma.rn.f32 	%f630, %f629, %f604, %f550;
	fma.rn.f32 	%f631, %f629, %f606, %f551;
	fma.rn.f32 	%f632, %f629, %f608, %f552;
	fma.rn.f32 	%f633, %f629, %f610, %f553;
	fma.rn.f32 	%f634, %f629, %f612, %f554;
	fma.rn.f32 	%f635, %f629, %f614, %f555;
	fma.rn.f32 	%f636, %f629, %f616, %f556;
	fma.rn.f32 	%f637, %f629, %f618, %f557;
	ld.shared.f32 	%f638, [%r62+116];
	fma.rn.f32 	%f639, %f638, %f604, %f559;
	fma.rn.f32 	%f640, %f638, %f606, %f560;
	fma.rn.f32 	%f641, %f638, %f608, %f561;
	fma.rn.f32 	%f642, %f638, %f610, %f562;
	fma.rn.f32 	%f643, %f638, %f612, %f563;
	fma.rn.f32 	%f644, %f638, %f614, %f564;
	fma.rn.f32 	%f645, %f638, %f616, %f565;
	fma.rn.f32 	%f646, %f638, %f618, %f566;
	ld.shared.f32 	%f647, [%r62+148];
	fma.rn.f32 	%f648, %f647, %f604, %f568;
	fma.rn.f32 	%f649, %f647, %f606, %f569;
	fma.rn.f32 	%f650, %f647, %f608, %f570;
	fma.rn.f32 	%f651, %f647, %f610, %f571;
	fma.rn.f32 	%f652, %f647, %f612, %f572;
	fma.rn.f32 	%f653, %f647, %f614, %f573;
	fma.rn.f32 	%f654, %f647, %f616, %f574;
	fma.rn.f32 	%f655, %f647, %f618, %f575;
	ld.shared.f32 	%f656, [%r62+180];
	fma.rn.f32 	%f657, %f656, %f604, %f577;
	fma.rn.f32 	%f658, %f656, %f606, %f578;
	fma.rn.f32 	%f659, %f656, %f608, %f579;
	fma.rn.f32 	%f660, %f656, %f610, %f580;
	fma.rn.f32 	%f661, %f656, %f612, %f581;
	fma.rn.f32 	%f662, %f656, %f614, %f582;
	fma.rn.f32 	%f663, %f656, %f616, %f583;
	fma.rn.f32 	%f664, %f656, %f618, %f584;
	ld.shared.f32 	%f665, [%r62+212];
	fma.rn.f32 	%f666, %f665, %f604, %f586;
	fma.rn.f32 	%f667, %f665, %f606, %f587;
	fma.rn.f32 	%f668, %f665, %f608, %f588;
	fma.rn.f32 	%f669, %f665, %f610, %f589;
	fma.rn.f32 	%f670, %f665, %f612, %f590;
	fma.rn.f32 	%f671, %f665, %f614, %f591;
	fma.rn.f32 	%f672, %f665, %f616, %f592;
	fma.rn.f32 	%f673, %f665, %f618, %f593;
	ld.shared.f32 	%f674, [%r62+244];
	fma.rn.f32 	%f675, %f674, %f604, %f595;
	fma.rn.f32 	%f676, %f674, %f606, %f596;
	fma.rn.f32 	%f677, %f674, %f608, %f597;
	fma.rn.f32 	%f678, %f674, %f610, %f598;
	fma.rn.f32 	%f679, %f674, %f612, %f599;
	fma.rn.f32 	%f680, %f674, %f614, %f600;
	fma.rn.f32 	%f681, %f674, %f616, %f601;
	fma.rn.f32 	%f682, %f674, %f618, %f602;
	ld.shared.f32 	%f683, [%r62+24];
	ld.shared.f32 	%f684, [%r59+3072];
	fma.rn.f32 	%f685, %f683, %f684, %f605;
	ld.shared.f32 	%f686, [%r59+3076];
	fma.rn.f32 	%f687, %f683, %f686, %f607;
	ld.shared.f32 	%f688, [%r59+3080];
	fma.rn.f32 	%f689, %f683, %f688, %f609;
	ld.shared.f32 	%f690, [%r59+3084];
	fma.rn.f32 	%f691, %f683, %f690, %f611;
	ld.shared.f32 	%f692, [%r59+3088];
	fma.rn.f32 	%f693, %f683, %f692, %f613;
	ld.shared.f32 	%f694, [%r59+3092];
	fma.rn.f32 	%f695, %f683, %f694, %f615;
	ld.shared.f32 	%f696, [%r59+3096];
	fma.rn.f32 	%f697, %f683, %f696, %f617;
	ld.shared.f32 	%f698, [%r59+3100];
	fma.rn.f32 	%f699, %f683, %f698, %f619;
	ld.shared.f32 	%f700, [%r62+56];
	fma.rn.f32 	%f701, %f700, %f684, %f621;
	fma.rn.f32 	%f702, %f700, %f686, %f622;
	fma.rn.f32 	%f703, %f700, %f688, %f623;
	fma.rn.f32 	%f704, %f700, %f690, %f624;
	fma.rn.f32 	%f705, %f700, %f692, %f625;
	fma.rn.f32 	%f706, %f700, %f694, %f626;
	fma.rn.f32 	%f707, %f700, %f696, %f627;
	fma.rn.f32 	%f708, %f700, %f698, %f628;
	ld.shared.f32 	%f709, [%r62+88];
	fma.rn.f32 	%f710, %f709, %f684, %f630;
	fma.rn.f32 	%f711, %f709, %f686, %f631;
	fma.rn.f32 	%f712, %f709, %f688, %f632;
	fma.rn.f32 	%f713, %f709, %f690, %f633;
	fma.rn.f32 	%f714, %f709, %f692, %f634;
	fma.rn.f32 	%f715, %f709, %f694, %f635;
	fma.rn.f32 	%f716, %f709, %f696, %f636;
	fma.rn.f32 	%f717, %f709, %f698, %f637;
	ld.shared.f32 	%f718, [%r62+120];
	fma.rn.f32 	%f719, %f718, %f684, %f639;
	fma.rn.f32 	%f720, %f718, %f686, %f640;
	fma.rn.f32 	%f721, %f718, %f688, %f641;
	fma.rn.f32 	%f722, %f718, %f690, %f642;
	fma.rn.f32 	%f723, %f718, %f692, %f643;
	fma.rn.f32 	%f724, %f718, %f694, %f644;
	fma.rn.f32 	%f725, %f718, %f696, %f645;
	fma.rn.f32 	%f726, %f718, %f698, %f646;
	ld.shared.f32 	%f727, [%r62+152];
	fma.rn.f32 	%f728, %f727, %f684, %f648;
	fma.rn.f32 	%f729, %f727, %f686, %f649;
	fma.rn.f32 	%f730, %f727, %f688, %f650;
	fma.rn.f32 	%f731, %f727, %f690, %f651;
	fma.rn.f32 	%f732, %f727, %f692, %f652;
	fma.rn.f32 	%f733, %f727, %f694, %f653;
	fma.rn.f32 	%f734, %f727, %f696, %f654;
	fma.rn.f32 	%f735, %f727, %f698, %f655;
	ld.shared.f32 	%f736, [%r62+184];
	fma.rn.f32 	%f737, %f736, %f684, %f657;
	fma.rn.f32 	%f738, %f736, %f686, %f658;
	fma.rn.f32 	%f739, %f736, %f688, %f659;
	fma.rn.f32 	%f740, %f736, %f690, %f660;
	fma.rn.f32 	%f741, %f736, %f692, %f661;
	fma.rn.f32 	%f742, %f736, %f694, %f662;
	fma.rn.f32 	%f743, %f736, %f696, %f663;
	fma.rn.f32 	%f744, %f736, %f698, %f664;
	ld.shared.f32 	%f745, [%r62+216];
	fma.rn.f32 	%f746, %f745, %f684, %f666;
	fma.rn.f32 	%f747, %f745, %f686, %f667;
	fma.rn.f32 	%f748, %f745, %f688, %f668;
	fma.rn.f32 	%f749, %f745, %f690, %f669;
	fma.rn.f32 	%f750, %f745, %f692, %f670;
	fma.rn.f32 	%f751, %f745, %f694, %f671;
	fma.rn.f32 	%f752, %f745, %f696, %f672;
	fma.rn.f32 	%f753, %f745, %f698, %f673;
	ld.shared.f32 	%f754, [%r62+248];
	fma.rn.f32 	%f755, %f754, %f684, %f675;
	fma.rn.f32 	%f756, %f754, %f686, %f676;
	fma.rn.f32 	%f757, %f754, %f688, %f677;
	fma.rn.f32 	%f758, %f754, %f690, %f678;
	fma.rn.f32 	%f759, %f754, %f692, %f679;
	fma.rn.f32 	%f760, %f754, %f694, %f680;
	fma.rn.f32 	%f761, %f754, %f696, %f681;
	fma.rn.f32 	%f762, %f754, %f698, %f682;
	ld.shared.f32 	%f763, [%r62+28];
	ld.shared.f32 	%f764, [%r59+3584];
	fma.rn.f32 	%f1554, %f763, %f764, %f685;
	ld.shared.f32 	%f765, [%r59+3588];
	fma.rn.f32 	%f1553, %f763, %f765, %f687;
	ld.shared.f32 	%f766, [%r59+3592];
	fma.rn.f32 	%f1552, %f763, %f766, %f689;
	ld.shared.f32 	%f767, [%r59+3596];
	fma.rn.f32 	%f1551, %f763, %f767, %f691;
	ld.shared.f32 	%f768, [%r59+3600];
	fma.rn.f32 	%f1550, %f763, %f768, %f693;
	ld.shared.f32 	%f769, [%r59+3604];
	fma.rn.f32 	%f1549, %f763, %f769, %f695;
	ld.shared.f32 	%f770, [%r59+3608];
	fma.rn.f32 	%f1548, %f763, %f770, %f697;
	ld.shared.f32 	%f771, [%r59+3612];
	fma.rn.f32 	%f1547, %f763, %f771, %f699;
	ld.shared.f32 	%f772, [%r62+60];
	fma.rn.f32 	%f1546, %f772, %f764, %f701;
	fma.rn.f32 	%f1545, %f772, %f765, %f702;
	fma.rn.f32 	%f1544, %f772, %f766, %f703;
	fma.rn.f32 	%f1543, %f772, %f767, %f704;
	fma.rn.f32 	%f1542, %f772, %f768, %f705;
	fma.rn.f32 	%f1541, %f772, %f769, %f706;
	fma.rn.f32 	%f1540, %f772, %f770, %f707;
	fma.rn.f32 	%f1539, %f772, %f771, %f708;
	ld.shared.f32 	%f773, [%r62+92];
	fma.rn.f32 	%f1538, %f773, %f764, %f710;
	fma.rn.f32 	%f1537, %f773, %f765, %f711;
	fma.rn.f32 	%f1536, %f773, %f766, %f712;
	fma.rn.f32 	%f1535, %f773, %f767, %f713;
	fma.rn.f32 	%f1534, %f773, %f768, %f714;
	fma.rn.f32 	%f1533, %f773, %f769, %f715;
	fma.rn.f32 	%f1532, %f773, %f770, %f716;
	fma.rn.f32 	%f1531, %f773, %f771, %f717;
	ld.shared.f32 	%f774, [%r62+124];
	fma.rn.f32 	%f1530, %f774, %f764, %f719;
	fma.rn.f32 	%f1529, %f774, %f765, %f720;
	fma.rn.f32 	%f1528, %f774, %f766, %f721;
	fma.rn.f32 	%f1527, %f774, %f767, %f722;
	fma.rn.f32 	%f1526, %f774, %f768, %f723;
	fma.rn.f32 	%f1525, %f774, %f769, %f724;
	fma.rn.f32 	%f1524, %f774, %f770, %f725;
	fma.rn.f32 	%f1523, %f774, %f771, %f726;
	ld.shared.f32 	%f775, [%r62+156];
	fma.rn.f32 	%f1522, %f775, %f764, %f728;
	fma.rn.f32 	%f1521, %f775, %f765, %f729;
	fma.rn.f32 	%f1520, %f775, %f766, %f730;
	fma.rn.f32 	%f1519, %f775, %f767, %f731;
	fma.rn.f32 	%f1518, %f775, %f768, %f732;
	fma.rn.f32 	%f1517, %f775, %f769, %f733;
	fma.rn.f32 	%f1516, %f775, %f770, %f734;
	fma.rn.f32 	%f1515, %f775, %f771, %f735;
	ld.shared.f32 	%f776, [%r62+188];
	fma.rn.f32 	%f1514, %f776, %f764, %f737;
	fma.rn.f32 	%f1513, %f776, %f765, %f738;
	fma.rn.f32 	%f1512, %f776, %f766, %f739;
	fma.rn.f32 	%f1511, %f776, %f767, %f740;
	fma.rn.f32 	%f1510, %f776, %f768, %f741;
	fma.rn.f32 	%f1509, %f776, %f769, %f742;
	fma.rn.f32 	%f1508, %f776, %f770, %f743;
	fma.rn.f32 	%f1507, %f776, %f771, %f744;
	ld.shared.f32 	%f777, [%r62+220];
	fma.rn.f32 	%f1506, %f777, %f764, %f746;
	fma.rn.f32 	%f1505, %f777, %f765, %f747;
	fma.rn.f32 	%f1504, %f777, %f766, %f748;
	fma.rn.f32 	%f1503, %f777, %f767, %f749;
	fma.rn.f32 	%f1502, %f777, %f768, %f750;
	fma.rn.f32 	%f1501, %f777, %f769, %f751;
	fma.rn.f32 	%f1500, %f777, %f770, %f752;
	fma.rn.f32 	%f1499, %f777, %f771, %f753;
	ld.shared.f32 	%f778, [%r62+252];
	fma.rn.f32 	%f1498, %f778, %f764, %f755;
	fma.rn.f32 	%f1497, %f778, %f765, %f756;
	fma.rn.f32 	%f1496, %f778, %f766, %f757;
	fma.rn.f32 	%f1495, %f778, %f767, %f758;
	fma.rn.f32 	%f1494, %f778, %f768, %f759;
	fma.rn.f32 	%f1493, %f778, %f769, %f760;
	fma.rn.f32 	%f1492, %f778, %f770, %f761;
	fma.rn.f32 	%f1491, %f778, %f771, %f762;
	mov.u32 	%r63, %ntid.x;
	mad.lo.s32 	%r64, %r60, %r63, %r57;
	shl.b32 	%r65, %r64, 4;
	and.b32  	%r66, %r65, -32;
	add.s32 	%r67, %r53, %r66;
	and.b32  	%r68, %r65, 16;
	add.s32 	%r69, %r67, %r68;
	add.s32 	%r70, %r69, %r51;
	ld.global.nc.v4.f32 	{%f779, %f780, %f781, %f782}, [%rd12];
	st.shared.v4.f32 	[%r70], {%f779, %f780, %f781, %f782};
	and.b32  	%r71, %r65, -512;
	add.s32 	%r72, %r55, %r71;
	and.b32  	%r73, %r65, 496;
	add.s32 	%r74, %r72, %r73;
	add.s32 	%r75, %r74, %r51;
	cvta.to.global.u64 	%rd13, %rd28;
	mul.wide.s32 	%rd14, %r101, 4;
	add.s64 	%rd15, %rd13, %rd14;
	ld.global.nc.v4.f32 	{%f783, %f784, %f785, %f786}, [%rd15];
	st.shared.v4.f32 	[%r75], {%f783, %f784, %f785, %f786};
	add.s32 	%r103, %r103, 1;
	add.s32 	%r102, %r102, 8;
	shl.b32 	%r76, %r98, 3;
	add.s32 	%r101, %r101, %r76;
	setp.ne.s32 	%p2, %r103, -1;
	@%p2 bra 	$L__BB0_2;
$L__BB0_3:
	ld.param.u32 	%r99, [_Z16mySgemmV4AlignedI6LayoutILi128ELi128ELi8EES0_ILi8ELi8ELi1EEEvPfS3_S3_iii_param_4];
	ld.param.u64 	%rd29, [_Z16mySgemmV4AlignedI6LayoutILi128ELi128ELi8EES0_ILi8ELi8ELi1EEEvPfS3_S3_iii_param_2];
	cvta.to.global.u64 	%rd16, %rd29;
	bar.sync 	0;
	mov.u32 	%r77, %tid.y;
	shl.b32 	%r78, %r77, 3;
	mov.u32 	%r79, %tid.x;
	shl.b32 	%r80, %r79, 3;
	shl.b32 	%r81, %r104, 12;
	mov.u32 	%r82, _ZZ16mySgemmV4AlignedI6LayoutILi128ELi128ELi8EES0_ILi8ELi8ELi1EEEvPfS3_S3_iiiE5tileA;
	add.s32 	%r83, %r82, %r81;
	mov.u32 	%r84, _ZZ16mySgemmV4AlignedI6LayoutILi128ELi128ELi8EES0_ILi8ELi8ELi1EEEvPfS3_S3_iiiE5tileB;
	add.s32 	%r85, %r84, %r81;
	shl.b32 	%r86, %r79, 5;
	add.s32 	%r87, %r85, %r86;
	shl.b32 	%r88, %r77, 8;
	add.s32 	%r89, %r83, %r88;
	ld.shared.f32 	%f787, [%r89];
	ld.shared.f32 	%f788, [%r87];
	fma.rn.f32 	%f789, %f787, %f788, %f1554;
	ld.shared.f32 	%f790, [%r87+4];
	fma.rn.f32 	%f791, %f787, %f790, %f1553;
	ld.shared.f32 	%f792, [%r87+8];
	fma.rn.f32 	%f793, %f787, %f792, %f1552;
	ld.shared.f32 	%f794, [%r87+12];
	fma.rn.f32 	%f795, %f787, %f794, %f1551;
	ld.shared.f32 	%f796, [%r87+16];
	fma.rn.f32 	%f797, %f787, %f796, %f1550;
	ld.shared.f32 	%f798, [%r87+20];
	fma.rn.f32 	%f799, %f787, %f798, %f1549;
	ld.shared.f32 	%f800, [%r87+24];
	fma.rn.f32 	%f801, %f787, %f800, %f1548;
	ld.shared.f32 	%f802, [%r87+28];
	fma.rn.f32 	%f803, %f787, %f802, %f1547;
	ld.shared.f32 	%f804, [%r89+32];
	fma.rn.f32 	%f805, %f804, %f788, %f1546;
	fma.rn.f32 	%f806, %f804, %f790, %f1545;
	fma.rn.f32 	%f807, %f804, %f792, %f1544;
	fma.rn.f32 	%f808, %f804, %f794, %f1543;
	fma.rn.f32 	%f809, %f804, %f796, %f1542;
	fma.rn.f32 	%f810, %f804, %f798, %f1541;
	fma.rn.f32 	%f811, %f804, %f800, %f1540;
	fma.rn.f32 	%f812, %f804, %f802, %f1539;
	ld.shared.f32 	%f813, [%r89+64];
	fma.rn.f32 	%f814, %f813, %f788, %f1538;
	fma.rn.f32 	%f815, %f813, %f790, %f1537;
	fma.rn.f32 	%f816, %f813, %f792, %f1536;
	fma.rn.f32 	%f817, %f813, %f794, %f1535;
	fma.rn.f32 	%f818, %f813, %f796, %f1534;
	fma.rn.f32 	%f819, %f813, %f798, %f1533;
	fma.rn.f32 	%f820, %f813, %f800, %f1532;
	fma.rn.f32 	%f821, %f813, %f802, %f1531;
	ld.shared.f32 	%f822, [%r89+96];
	fma.rn.f32 	%f823, %f822, %f788, %f1530;
	fma.rn.f32 	%f824, %f822, %f790, %f1529;
	fma.rn.f32 	%f825, %f822, %f792, %f1528;
	fma.rn.f32 	%f826, %f822, %f794, %f1527;
	fma.rn.f32 	%f827, %f822, %f796, %f1526;
	fma.rn.f32 	%f828, %f822, %f798, %f1525;
	fma.rn.f32 	%f829, %f822, %f800, %f1524;
	fma.rn.f32 	%f830, %f822, %f802, %f1523;
	ld.shared.f32 	%f831, [%r89+128];
	fma.rn.f32 	%f832, %f831, %f788, %f1522;
	fma.rn.f32 	%f833, %f831, %f790, %f1521;
	fma.rn.f32 	%f834, %f831, %f792, %f1520;
	fma.rn.f32 	%f835, %f831, %f794, %f1519;
	fma.rn.f32 	%f836, %f831, %f796, %f1518;
	fma.rn.f32 	%f837, %f831, %f798, %f1517;
	fma.rn.f32 	%f838, %f831, %f800, %f1516;
	fma.rn.f32 	%f839, %f831, %f802, %f1515;
	ld.shared.f32 	%f840, [%r89+160];
	fma.rn.f32 	%f841, %f840, %f788, %f1514;
	fma.rn.f32 	%f842, %f840, %f790, %f1513;
	fma.rn.f32 	%f843, %f840, %f792, %f1512;
	fma.rn.f32 	%f844, %f840, %f794, %f1511;
	fma.rn.f32 	%f845, %f840, %f796, %f1510;
	fma.rn.f32 	%f846, %f840, %f798, %f1509;
	fma.rn.f32 	%f847, %f840, %f800, %f1508;
	fma.rn.f32 	%f848, %f840, %f802, %f1507;
	ld.shared.f32 	%f849, [%r89+192];
	fma.rn.f32 	%f850, %f849, %f788, %f1506;
	fma.rn.f32 	%f851, %f849, %f790, %f1505;
	fma.rn.f32 	%f852, %f849, %f792, %f1504;
	fma.rn.f32 	%f853, %f849, %f794, %f1503;
	fma.rn.f32 	%f854, %f849, %f796, %f1502;
	fma.rn.f32 	%f855, %f849, %f798, %f1501;
	fma.rn.f32 	%f856, %f849, %f800, %f1500;
	fma.rn.f32 	%f857, %f849, %f802, %f1499;
	ld.shared.f32 	%f858, [%r89+224];
	fma.rn.f32 	%f859, %f858, %f788, %f1498;
	fma.rn.f32 	%f860, %f858, %f790, %f1497;
	fma.rn.f32 	%f861, %f858, %f792, %f1496;
	fma.rn.f32 	%f862, %f858, %f794, %f1495;
	fma.rn.f32 	%f863, %f858, %f796, %f1494;
	fma.rn.f32 	%f864, %f858, %f798, %f1493;
	fma.rn.f32 	%f865, %f858, %f800, %f1492;
	fma.rn.f32 	%f866, %f858, %f802, %f1491;
	ld.shared.f32 	%f867, [%r89+4];
	ld.shared.f32 	%f868, [%r87+512];
	fma.rn.f32 	%f869, %f867, %f868, %f789;
	ld.shared.f32 	%f870, [%r87+516];
	fma.rn.f32 	%f871, %f867, %f870, %f791;
	ld.shared.f32 	%f872, [%r87+520];
	fma.rn.f32 	%f873, %f867, %f872, %f793;
	ld.shared.f32 	%f874, [%r87+524];
	fma.rn.f32 	%f875, %f867, %f874, %f795;
	ld.shared.f32 	%f876, [%r87+528];
	fma.rn.f32 	%f877, %f867, %f876, %f797;
	ld.shared.f32 	%f878, [%r87+532];
	fma.rn.f32 	%f879, %f867, %f878, %f799;
	ld.shared.f32 	%f880, [%r87+536];
	fma.rn.f32 	%f881, %f867, %f880, %f801;
	ld.shared.f32 	%f882, [%r87+540];
	fma.rn.f32 	%f883, %f867, %f882, %f803;
	ld.shared.f32 	%f884, [%r89+36];
	fma.rn.f32 	%f885, %f884, %f868, %f805;
	fma.rn.f32 	%f886, %f884, %f870, %f806;
	fma.rn.f32 	%f887, %f884, %f872, %f807;
	fma.rn.f32 	%f888, %f884, %f874, %f808;
	fma.rn.f32 	%f889, %f884, %f876, %f809;
	fma.rn.f32 	%f890, %f884, %f878, %f810;
	fma.rn.f32 	%f891, %f884, %f880, %f811;
	fma.rn.f32 	%f892, %f884, %f882, %f812;
	ld.shared.f32 	%f893, [%r89+68];
	fma.rn.f32 	%f894, %f893, %f868, %f814;
	fma.rn.f32 	%f895, %f893, %f870, %f815;
	fma.rn.f32 	%f896, %f893, %f872, %f816;
	fma.rn.f32 	%f897, %f893, %f874, %f817;
	fma.rn.f32 	%f898, %f893, %f876, %f818;
	fma.rn.f32 	%f899, %f893, %f878, %f819;
	fma.rn.f32 	%f900, %f893, %f880, %f820;
	fma.rn.f32 	%f901, %f893, %f882, %f821;
	ld.shared.f32 	%f902, [%r89+100];
	fma.rn.f32 	%f903, %f902, %f868, %f823;
	fma.rn.f32 	%f904, %f902, %f870, %f824;
	fma.rn.f32 	%f905, %f902, %f872, %f825;
	fma.rn.f32 	%f906, %f902, %f874, %f826;
	fma.rn.f32 	%f907, %f902, %f876, %f827;
	fma.rn.f32 	%f908, %f902, %f878, %f828;
	fma.rn.f32 	%f909, %f902, %f880, %f829;
	fma.rn.f32 	%f910, %f902, %f882, %f830;
	ld.shared.f32 	%f911, [%r89+132];
	fma.rn.f32 	%f912, %f911, %f868, %f832;
	fma.rn.f32 	%f913, %f911, %f870, %f833;
	fma.rn.f32 	%f914, %f911, %f872, %f834;
	fma.rn.f32 	%f915, %f911, %f874, %f835;
	fma.rn.f32 	%f916, %f911, %f876, %f836;
	fma.rn.f32 	%f917, %f911, %f878, %f837;
	fma.rn.f32 	%f918, %f911, %f880, %f838;
	fma.rn.f32 	%f919, %f911, %f882, %f839;
	ld.shared.f32 	%f920, [%r89+164];
	fma.rn.f32 	%f921, %f920, %f868, %f841;
	fma.rn.f32 	%f922, %f920, %f870, %f842;
	fma.rn.f32 	%f923, %f920, %f872, %f843;
	fma.rn.f32 	%f924, %f920, %f874, %f844;
	fma.rn.f32 	%f925, %f920, %f876, %f845;
	fma.rn.f32 	%f926, %f920, %f878, %f846;
	fma.rn.f32 	%f927, %f920, %f880, %f847;
	fma.rn.f32 	%f928, %f920, %f882, %f848;
	ld.shared.f32 	%f929, [%r89+196];
	fma.rn.f32 	%f930, %f929, %f868, %f850;
	fma.rn.f32 	%f931, %f929, %f870, %f851;
	fma.rn.f32 	%f932, %f929, %f872, %f852;
	fma.rn.f32 	%f933, %f929, %f874, %f853;
	fma.rn.f32 	%f934, %f929, %f876, %f854;
	fma.rn.f32 	%f935, %f929, %f878, %f855;
	fma.rn.f32 	%f936, %f929, %f880, %f856;
	fma.rn.f32 	%f937, %f929, %f882, %f857;
	ld.shared.f32 	%f938, [%r89+228];
	fma.rn.f32 	%f939, %f938, %f868, %f859;
	fma.rn.f32 	%f940, %f938, %f870, %f860;
	fma.rn.f32 	%f941, %f938, %f872, %f861;
	fma.rn.f32 	%f942, %f938, %f874, %f862;
	fma.rn.f32 	%f943, %f938, %f876, %f863;
	fma.rn.f32 	%f944, %f938, %f878, %f864;
	fma.rn.f32 	%f945, %f938, %f880, %f865;
	fma.rn.f32 	%f946, %f938, %f882, %f866;
	ld.shared.f32 	%f947, [%r89+8];
	ld.shared.f32 	%f948, [%r87+1024];
	fma.rn.f32 	%f949, %f947, %f948, %f869;
	ld.shared.f32 	%f950, [%r87+1028];
	fma.rn.f32 	%f951, %f947, %f950, %f871;
	ld.shared.f32 	%f952, [%r87+1032];
	fma.rn.f32 	%f953, %f947, %f952, %f873;
	ld.shared.f32 	%f954, [%r87+1036];
	fma.rn.f32 	%f955, %f947, %f954, %f875;
	ld.shared.f32 	%f956, [%r87+1040];
	fma.rn.f32 	%f957, %f947, %f956, %f877;
	ld.shared.f32 	%f958, [%r87+1044];
	fma.rn.f32 	%f959, %f947, %f958, %f879;
	ld.shared.f32 	%f960, [%r87+1048];
	fma.rn.f32 	%f961, %f947, %f960, %f881;
	ld.shared.f32 	%f962, [%r87+1052];
	fma.rn.f32 	%f963, %f947, %f962, %f883;
	ld.shared.f32 	%f964, [%r89+40];
	fma.rn.f32 	%f965, %f964, %f948, %f885;
	fma.rn.f32 	%f966, %f964, %f950, %f886;
	fma.rn.f32 	%f967, %f964, %f952, %f887;
	fma.rn.f32 	%f968, %f964, %f954, %f888;
	fma.rn.f32 	%f969, %f964, %f956, %f889;
	fma.rn.f32 	%f970, %f964, %f958, %f890;
	fma.rn.f32 	%f971, %f964, %f960, %f891;
	fma.rn.f32 	%f972, %f964, %f962, %f892;
	ld.shared.f32 	%f973, [%r89+72];
	fma.rn.f32 	%f974, %f973, %f948, %f894;
	fma.rn.f32 	%f975, %f973, %f950, %f895;
	fma.rn.f32 	%f976, %f973, %f952, %f896;
	fma.rn.f32 	%f977, %f973, %f954, %f897;
	fma.rn.f32 	%f978, %f973, %f956, %f898;
	fma.rn.f32 	%f979, %f973, %f958, %f899;
	fma.rn.f32 	%f980, %f973, %f960, %f900;
	fma.rn.f32 	%f981, %f973, %f962, %f901;
	ld.shared.f32 	%f982, [%r89+104];
	fma.rn.f32 	%f983, %f982, %f948, %f903;
	fma.rn.f32 	%f984, %f982, %f950, %f904;
	fma.rn.f32 	%f985, %f982, %f952, %f905;
	fma.rn.f32 	%f986, %f982, %f954, %f906;
	fma.rn.f32 	%f987, %f982, %f956, %f907;
	fma.rn.f32 	%f988, %f982, %f958, %f908;
	fma.rn.f32 	%f989, %f982, %f960, %f909;
	fma.rn.f32 	%f990, %f982, %f962, %f910;
	ld.shared.f32 	%f991, [%r89+136];
	fma.rn.f32 	%f992, %f991, %f948, %f912;
	fma.rn.f32 	%f993, %f991, %f950, %f913;
	fma.rn.f32 	%f994, %f991, %f952, %f914;
	fma.rn.f32 	%f995, %f991, %f954, %f915;
	fma.rn.f32 	%f996, %f991, %f956, %f916;
	fma.rn.f32 	%f997, %f991, %f958, %f917;
	fma.rn.f32 	%f998, %f991, %f960, %f918;
	fma.rn.f32 	%f999, %f991, %f962, %f919;
	ld.shared.f32 	%f1000, [%r89+168];
	fma.rn.f32 	%f1001, %f1000, %f948, %f921;
	fma.rn.f32 	%f1002, %f1000, %f950, %f922;
	fma.rn.f32 	%f1003, %f1000, %f952, %f923;
	fma.rn.f32 	%f1004, %f1000, %f954, %f924;
	fma.rn.f32 	%f1005, %f1000, %f956, %f925;
	fma.rn.f32 	%f1006, %f1000, %f958, %f926;
	fma.rn.f32 	%f1007, %f1000, %f960, %f927;
	fma.rn.f32 	%f1008, %f1000, %f962, %f928;
	ld.shared.f32 	%f1009, [%r89+200];
	fma.rn.f32 	%f1010, %f1009, %f948, %f930;
	fma.rn.f32 	%f1011, %f1009, %f950, %f931;
	fma.rn.f32 	%f1012, %f1009, %f952, %f932;
	fma.rn.f32 	%f1013, %f1009, %f954, %f933;
	fma.rn.f32 	%f1014, %f1009, %f956, %f934;
	fma.rn.f32 	%f1015, %f1009, %f958, %f935;
	fma.rn.f32 	%f1016, %f1009, %f960, %f936;
	fma.rn.f32 	%f1017, %f1009, %f962, %f937;
	ld.shared.f32 	%f1018, [%r89+232];
	fma.rn.f32 	%f1019, %f1018, %f948, %f939;
	fma.rn.f32 	%f1020, %f1018, %f950, %f940;
	fma.rn.f32 	%f1021, %f1018, %f952, %f941;
	fma.rn.f32 	%f1022, %f1018, %f954, %f942;
	fma.rn.f32 	%f1023, %f1018, %f956, %f943;
	fma.rn.f32 	%f1024, %f1018, %f958, %f944;
	fma.rn.f32 	%f1025, %f1018, %f960, %f945;
	fma.rn.f32 	%f1026, %f1018, %f962, %f946;
	ld.shared.f32 	%f1027, [%r89+12];
	ld.shared.f32 	%f1028, [%r87+1536];
	fma.rn.f32 	%f1029, %f1027, %f1028, %f949;
	ld.shared.f32 	%f1030, [%r87+1540];
	fma.rn.f32 	%f1031, %f1027, %f1030, %f951;
	ld.shared.f32 	%f1032, [%r87+1544];
	fma.rn.f32 	%f1033, %f1027, %f1032, %f953;
	ld.shared.f32 	%f1034, [%r87+1548];
	fma.rn.f32 	%f1035, %f1027, %f1034, %f955;
	ld.shared.f32 	%f1036, [%r87+1552];
	fma.rn.f32 	%f1037, %f1027, %f1036, %f957;
	ld.shared.f32 	%f1038, [%r87+1556];
	fma.rn.f32 	%f1039, %f1027, %f1038, %f959;
	ld.shared.f32 	%f1040, [%r87+1560];
	fma.rn.f32 	%f1041, %f1027, %f1040, %f961;
	ld.shared.f32 	%f1042, [%r87+1564];
	fma.rn.f32 	%f1043, %f1027, %f1042, %f963;
	ld.shared.f32 	%f1044, [%r89+44];
	fma.rn.f32 	%f1045, %f1044, %f1028, %f965;
	fma.rn.f32 	%f1046, %f1044, %f1030, %f966;
	fma.rn.f32 	%f1047, %f1044, %f1032, %f967;
	fma.rn.f32 	%f1048, %f1044, %f1034, %f968;
	fma.rn.f32 	%f1049, %f1044, %f1036, %f969;
	fma.rn.f32 	%f1050, %f1044, %f1038, %f970;
	fma.rn.f32 	%f1051, %f1044, %f1040, %f971;
	fma.rn.f32 	%f1052, %f1044, %f1042, %f972;
	ld.shared.f32 	%f1053, [%r89+76];
	fma.rn.f32 	%f1054, %f1053, %f1028, %f974;
	fma.rn.f32 	%f1055, %f1053, %f1030, %f975;
	fma.rn.f32 	%f1056, %f1053, %f1032, %f976;
	fma.rn.f32 	%f1057, %f1053, %f1034, %f977;
	fma.rn.f32 	%f1058, %f1053, %f1036, %f978;
	fma.rn.f32 	%f1059, %f1053, %f1038, %f979;
	fma.rn.f32 	%f1060, %f1053, %f1040, %f980;
	fma.rn.f32 	%f1061, %f1053, %f1042, %f981;
	ld.shared.f32 	%f1062, [%r89+108];
	fma.rn.f32 	%f1063, %f1062, %f1028, %f983;
	fma.rn.f32 	%f1064, %f1062, %f1030, %f984;
	fma.rn.f32 	%f1065, %f1062, %f1032, %f985;
	fma.rn.f32 	%f1066, %f1062, %f1034, %f986;
	fma.rn.f32 	%f1067, %f1062, %f1036, %f987;
	fma.rn.f32 	%f1068, %f1062, %f1038, %f988;
	fma.rn.f32 	%f1069, %f1062, %f1040, %f989;
	fma.rn.f32 	%f1070, %f1062, %f1042, %f990;
	ld.shared.f32 	%f1071, [%r89+140];
	fma.rn.f32 	%f1072, %f1071, %f1028, %f992;
	fma.rn.f32 	%f1073, %f1071, %f1030, %f993;
	fma.rn.f32 	%f1074, %f1071, %f1032, %f994;
	fma.rn.f32 	%f1075, %f1071, %f1034, %f995;
	fma.rn.f32 	%f1076, %f1071, %f1036, %f996;
	fma.rn.f32 	%f1077, %f1071, %f1038, %f997;
	fma.rn.f32 	%f1078, %f1071, %f1040, %f998;
	fma.rn.f32 	%f1079, %f1071, %f1042, %f999;
	ld.shared.f32 	%f1080, [%r89+172];
	fma.rn.f32 	%f1081, %f1080, %f1028, %f1001;
	fma.rn.f32 	%f1082, %f1080, %f1030, %f1002;
	fma.rn.f32 	%f1083, %f1080, %f1032, %f1003;
	fma.rn.f32 	%f1084, %f1080, %f1034, %f1004;
	fma.rn.f32 	%f1085, %f1080, %f1036, %f1005;
	fma.rn.f32 	%f1086, %f1080, %f1038, %f1006;
	fma.rn.f32 	%f1087, %f1080, %f1040, %f1007;
	fma.rn.f32 	%f1088, %f1080, %f1042, %f1008;
	ld.shared.f32 	%f1089, [%r89+204];
	fma.rn.f32 	%f1090, %f1089, %f1028, %f1010;
	fma.rn.f32 	%f1091, %f1089, %f1030, %f1011;
	fma.rn.f32 	%f1092, %f1089, %f1032, %f1012;
	fma.rn.f32 	%f1093, %f1089, %f1034, %f1013;
	fma.rn.f32 	%f1094, %f1089, %f1036, %f1014;
	fma.rn.f32 	%f1095, %f1089, %f1038, %f1015;
	fma.rn.f32 	%f1096, %f1089, %f1040, %f1016;
	fma.rn.f32 	%f1097, %f1089, %f1042, %f1017;
	ld.shared.f32 	%f1098, [%r89+236];
	fma.rn.f32 	%f1099, %f1098, %f1028, %f1019;
	fma.rn.f32 	%f1100, %f1098, %f1030, %f1020;
	fma.rn.f32 	%f1101, %f1098, %f1032, %f1021;
	fma.rn.f32 	%f1102, %f1098, %f1034, %f1022;
	fma.rn.f32 	%f1103, %f1098, %f1036, %f1023;
	fma.rn.f32 	%f1104, %f1098, %f1038, %f1024;
	fma.rn.f32 	%f1105, %f1098, %f1040, %f1025;
	fma.rn.f32 	%f1106, %f1098, %f1042, %f1026;
	ld.shared.f32 	%f1107, [%r89+16];
	ld.shared.f32 	%f1108, [%r87+2048];
	fma.rn.f32 	%f1109, %f1107, %f1108, %f1029;
	ld.shared.f32 	%f1110, [%r87+2052];
	fma.rn.f32 	%f1111, %f1107, %f1110, %f1031;
	ld.shared.f32 	%f1112, [%r87+2056];
	fma.rn.f32 	%f1113, %f1107, %f1112, %f1033;
	ld.shared.f32 	%f1114, [%r87+2060];
	fma.rn.f32 	%f1115, %f1107, %f1114, %f1035;
	ld.shared.f32 	%f1116, [%r87+2064];
	fma.rn.f32 	%f1117, %f1107, %f1116, %f1037;
	ld.shared.f32 	%f1118, [%r87+2068];
	fma.rn.f32 	%f1119, %f1107, %f1118, %f1039;
	ld.shared.f32 	%f1120, [%r87+2072];
	fma.rn.f32 	%f1121, %f1107, %f1120, %f1041;
	ld.shared.f32 	%f1122, [%r87+2076];
	fma.rn.f32 	%f1123, %f1107, %f1122, %f1043;
	ld.shared.f32 	%f1124, [%r89+48];
	fma.rn.f32 	%f1125, %f1124, %f1108, %f1045;
	fma.rn.f32 	%f1126, %f1124, %f1110, %f1046;
	fma.rn.f32 	%f1127, %f1124, %f1112, %f1047;
	fma.rn.f32 	%f1128, %f1124, %f1114, %f1048;
	fma.rn.f32 	%f1129, %f1124, %f1116, %f1049;
	fma.rn.f32 	%f1130, %f1124, %f1118, %f1050;
	fma.rn.f32 	%f1131, %f1124, %f1120, %f1051;
	fma.rn.f32 	%f1132, %f1124, %f1122, %f1052;
	ld.shared.f32 	%f1133, [%r89+80];
	fma.rn.f32 	%f1134, %f1133, %f1108, %f1054;
	fma.rn.f32 	%f1135, %f1133, %f1110, %f1055;
	fma.rn.f32 	%f1136, %f1133, %f1112, %f1056;
	fma.rn.f32 	%f1137, %f1133, %f1114, %f1057;
	fma.rn.f32 	%f1138, %f1133, %f1116, %f1058;
	fma.rn.f32 	%f1139, %f1133, %f1118, %f1059;
	fma.rn.f32 	%f1140, %f1133, %f1120, %f1060;
	fma.rn.f32 	%f1141, %f1133, %f1122, %f1061;
	ld.shared.f32 	%f1142, [%r89+112];
	fma.rn.f32 	%f1143, %f1142, %f1108, %f1063;
	fma.rn.f32 	%f1144, %f1142, %f1110, %f1064;
	fma.rn.f32 	%f1145, %f1142, %f1112, %f1065;
	fma.rn.f32 	%f1146, %f1142, %f1114, %f1066;
	fma.rn.f32 	%f1147, %f1142, %f1116, %f1067;
	fma.rn.f32 	%f1148, %f1142, %f1118, %f1068;
	fma.rn.f32 	%f1149, %f1142, %f1120, %f1069;
	fma.rn.f32 	%f1150, %f1142, %f1122, %f1070;
	ld.shared.f32 	%f1151, [%r89+144];
	fma.rn.f32 	%f1152, %f1151, %f1108, %f1072;
	fma.rn.f32 	%f1153, %f1151, %f1110, %f1073;
	fma.rn.f32 	%f1154, %f1151, %f1112, %f1074;
	fma.rn.f32 	%f1155, %f1151, %f1114, %f1075;
	fma.rn.f32 	%f1156, %f1151, %f1116, %f1076;
	fma.rn.f32 	%f1157, %f1151, %f1118, %f1077;
	fma.rn.f32 	%f1158, %f1151, %f1120, %f1078;
	fma.rn.f32 	%f1159, %f1151, %f1122, %f1079;
	ld.shared.f32 	%f1160, [%r89+176];
	fma.rn.f32 	%f1161, %f1160, %f1108, %f1081;
	fma.rn.f32 	%f1162, %f1160, %f1110, %f1082;
	fma.rn.f32 	%f1163, %f1160, %f1112, %f1083;
	fma.rn.f32 	%f1164, %f1160, %f1114, %f1084;
	fma.rn.f32 	%f1165, %f1160, %f1116, %f1085;
	fma.rn.f32 	%f1166, %f1160, %f1118, %f1086;
	fma.rn.f32 	%f1167, %f1160, %f1120, %f1087;
	fma.rn.f32 	%f1168, %f1160, %f1122, %f1088;
	ld.shared.f32 	%f1169, [%r89+208];
	fma.rn.f32 	%f1170, %f1169, %f1108, %f1090;
	fma.rn.f32 	%f1171, %f1169, %f1110, %f1091;
	fma.rn.f32 	%f1172, %f1169, %f1112, %f1092;
	fma.rn.f32 	%f1173, %f1169, %f1114, %f1093;
	fma.rn.f32 	%f1174, %f1169, %f1116, %f1094;
	fma.rn.f32 	%f1175, %f1169, %f1118, %f1095;
	fma.rn.f32 	%f1176, %f1169, %f1120, %f1096;
	fma.rn.f32 	%f1177, %f1169, %f1122, %f1097;
	ld.shared.f32 	%f1178, [%r89+240];
	fma.rn.f32 	%f1179, %f1178, %f1108, %f1099;
	fma.rn.f32 	%f1180, %f1178, %f1110, %f1100;
	fma.rn.f32 	%f1181, %f1178, %f1112, %f1101;
	fma.rn.f32 	%f1182, %f1178, %f1114, %f1102;
	fma.rn.f32 	%f1183, %f1178, %f1116, %f1103;
	fma.rn.f32 	%f1184, %f1178, %f1118, %f1104;
	fma.rn.f32 	%f1185, %f1178, %f1120, %f1105;
	fma.rn.f32 	%f1186, %f1178, %f1122, %f1106;
	ld.shared.f32 	%f1187, [%r89+20];
	ld.shared.f32 	%f1188, [%r87+2560];
	fma.rn.f32 	%f1189, %f1187, %f1188, %f1109;
	ld.shared.f32 	%f1190, [%r87+2564];
	fma.rn.f32 	%f1191, %f1187, %f1190, %f1111;
	ld.shared.f32 	%f1192, [%r87+2568];
	fma.rn.f32 	%f1193, %f1187, %f1192, %f1113;
	ld.shared.f32 	%f1194, [%r87+2572];
	fma.rn.f32 	%f1195, %f1187, %f1194, %f1115;
	ld.shared.f32 	%f1196, [%r87+2576];
	fma.rn.f32 	%f1197, %f1187, %f1196, %f1117;
	ld.shared.f32 	%f1198, [%r87+2580];
	fma.rn.f32 	%f1199, %f1187, %f1198, %f1119;
	ld.shared.f32 	%f1200, [%r87+2584];
	fma.rn.f32 	%f1201, %f1187, %f1200, %f1121;
	ld.shared.f32 	%f1202, [%r87+2588];
	fma.rn.f32 	%f1203, %f1187, %f1202, %f1123;
	ld.shared.f32 	%f1204, [%r89+52];
	fma.rn.f32 	%f1205, %f1204, %f1188, %f1125;
	fma.rn.f32 	%f1206, %f1204, %f1190, %f1126;
	fma.rn.f32 	%f1207, %f1204, %f1192, %f1127;
	fma.rn.f32 	%f1208, %f1204, %f1194, %f1128;
	fma.rn.f32 	%f1209, %f1204, %f1196, %f1129;
	fma.rn.f32 	%f1210, %f1204, %f1198, %f1130;
	fma.rn.f32 	%f1211, %f1204, %f1200, %f1131;
	fma.rn.f32 	%f1212, %f1204, %f1202, %f1132;
	ld.shared.f32 	%f1213, [%r89+84];
	fma.rn.f32 	%f1214, %f1213, %f1188, %f1134;
	fma.rn.f32 	%f1215, %f1213, %f1190, %f1135;
	fma.rn.f32 	%f1216, %f1213, %f1192, %f1136;
	fma.rn.f32 	%f1217, %f1213, %f1194, %f1137;
	fma.rn.f32 	%f1218, %f1213, %f1196, %f1138;
	fma.rn.f32 	%f1219, %f1213, %f1198, %f1139;
	fma.rn.f32 	%f1220, %f1213, %f1200, %f1140;
	fma.rn.f32 	%f1221, %f1213, %f1202, %f1141;
	ld.shared.f32 	%f1222, [%r89+116];
	fma.rn.f32 	%f1223, %f1222, %f1188, %f1143;
	fma.rn.f32 	%f1224, %f1222, %f1190, %f1144;
	fma.rn.f32 	%f1225, %f1222, %f1192, %f1145;
	fma.rn.f32 	%f1226, %f1222, %f1194, %f1146;
	fma.rn.f32 	%f1227, %f1222, %f1196, %f1147;
	fma.rn.f32 	%f1228, %f1222, %f1198, %f1148;
	fma.rn.f32 	%f1229, %f1222, %f1200, %f1149;
	fma.rn.f32 	%f1230, %f1222, %f1202, %f1150;
	ld.shared.f32 	%f1231, [%r89+148];
	fma.rn.f32 	%f1232, %f1231, %f1188, %f1152;
	fma.rn.f32 	%f1233, %f1231, %f1190, %f1153;
	fma.rn.f32 	%f1234, %f1231, %f1192, %f1154;
	fma.rn.f32 	%f1235, %f1231, %f1194, %f1155;
	fma.rn.f32 	%f1236, %f1231, %f1196, %f1156;
	fma.rn.f32 	%f1237, %f1231, %f1198, %f1157;
	fma.rn.f32 	%f1238, %f1231, %f1200, %f1158;
	fma.rn.f32 	%f1239, %f1231, %f1202, %f1159;
	ld.shared.f32 	%f1240, [%r89+180];
	fma.rn.f32 	%f1241, %f1240, %f1188, %f1161;
	fma.rn.f32 	%f1242, %f1240, %f1190, %f1162;
	fma.rn.f32 	%f1243, %f1240, %f1192, %f1163;
	fma.rn.f32 	%f1244, %f1240, %f1194, %f1164;
	fma.rn.f32 	%f1245, %f1240, %f1196, %f1165;
	fma.rn.f32 	%f1246, %f1240, %f1198, %f1166;
	fma.rn.f32 	%f1247, %f1240, %f1200, %f1167;
	fma.rn.f32 	%f1248, %f1240, %f1202, %f1168;
	ld.shared.f32 	%f1249, [%r89+212];
	fma.rn.f32 	%f1250, %f1249, %f1188, %f1170;
	fma.rn.f32 	%f1251, %f1249, %f1190, %f1171;
	fma.rn.f32 	%f1252, %f1249, %f1192, %f1172;
	fma.rn.f32 	%f1253, %f1249, %f1194, %f1173;
	fma.rn.f32 	%f1254, %f1249, %f1196, %f1174;
	fma.rn.f32 	%f1255, %f1249, %f1198, %f1175;
	fma.rn.f32 	%f1256, %f1249, %f1200, %f1176;
	fma.rn.f32 	%f1257, %f1249, %f1202, %f1177;
	ld.shared.f32 	%f1258, [%r89+244];
	fma.rn.f32 	%f1259, %f1258, %f1188, %f1179;
	fma.rn.f32 	%f1260, %f1258, %f1190, %f1180;
	fma.rn.f32 	%f1261, %f1258, %f1192, %f1181;
	fma.rn.f32 	%f1262, %f1258, %f1194, %f1182;
	fma.rn.f32 	%f1263, %f1258, %f1196, %f1183;
	fma.rn.f32 	%f1264, %f1258, %f1198, %f1184;
	fma.rn.f32 	%f1265, %f1258, %f1200, %f1185;
	fma.rn.f32 	%f1266, %f1258, %f1202, %f1186;
	ld.shared.f32 	%f1267, [%r89+24];
	ld.shared.f32 	%f1268, [%r87+3072];
	fma.rn.f32 	%f1269, %f1267, %f1268, %f1189;
	ld.shared.f32 	%f1270, [%r87+3076];
	fma.rn.f32 	%f1271, %f1267, %f1270, %f1191;
	ld.shared.f32 	%f1272, [%r87+3080];
	fma.rn.f32 	%f1273, %f1267, %f1272, %f1193;
	ld.shared.f32 	%f1274, [%r87+3084];
	fma.rn.f32 	%f1275, %f1267, %f1274, %f1195;
	ld.shared.f32 	%f1276, [%r87+3088];
	fma.rn.f32 	%f1277, %f1267, %f1276, %f1197;
	ld.shared.f32 	%f1278, [%r87+3092];
	fma.rn.f32 	%f1279, %f1267, %f1278, %f1199;
	ld.shared.f32 	%f1280, [%r87+3096];
	fma.rn.f32 	%f1281, %f1267, %f1280, %f1201;
	ld.shared.f32 	%f1282, [%r87+3100];
	fma.rn.f32 	%f1283, %f1267, %f1282, %f1203;
	ld.shared.f32 	%f1284, [%r89+56];
	fma.rn.f32 	%f1285, %f1284, %f1268, %f1205;
	fma.rn.f32 	%f1286, %f1284, %f1270, %f1206;
	fma.rn.f32 	%f1287, %f1284, %f1272, %f1207;
	fma.rn.f32 	%f1288, %f1284, %f1274, %f1208;
	fma.rn.f32 	%f1289, %f1284, %f1276, %f1209;
	fma.rn.f32 	%f1290, %f1284, %f1278, %f1210;
	fma.rn.f32 	%f1291, %f1284, %f1280, %f1211;
	fma.rn.f32 	%f1292, %f1284, %f1282, %f1212;
	ld.shared.f32 	%f1293, [%r89+88];
	fma.rn.f32 	%f1294, %f1293, %f1268, %f1214;
	fma.rn.f32 	%f1295, %f1293, %f1270, %f1215;
	fma.rn.f32 	%f1296, %f1293, %f1272, %f1216;
	fma.rn.f32 	%f1297, %f1293, %f1274, %f1217;
	fma.rn.f32 	%f1298, %f1293, %f1276, %f1218;
	fma.rn.f32 	%f1299, %f1293, %f1278, %f1219;
	fma.rn.f32 	%f1300, %f1293, %f1280, %f1220;
	fma.rn.f32 	%f1301, %f1293, %f1282, %f1221;
	ld.shared.f32 	%f1302, [%r89+120];
	fma.rn.f32 	%f1303, %f1302, %f1268, %f1223;
	fma.rn.f32 	%f1304, %f1302, %f1270, %f1224;
	fma.rn.f32 	%f1305, %f1302, %f1272, %f1225;
	fma.rn.f32 	%f1306, %f1302, %f1274, %f1226;
	fma.rn.f32 	%f1307, %f1302, %f1276, %f1227;
	fma.rn.f32 	%f1308, %f1302, %f1278, %f1228;
	fma.rn.f32 	%f1309, %f1302, %f1280, %f1229;
	fma.rn.f32 	%f1310, %f1302, %f1282, %f1230;
	ld.shared.f32 	%f1311, [%r89+152];
	fma.rn.f32 	%f1312, %f1311, %f1268, %f1232;
	fma.rn.f32 	%f1313, %f1311, %f1270, %f1233;
	fma.rn.f32 	%f1314, %f1311, %f1272, %f1234;
	fma.rn.f32 	%f1315, %f1311, %f1274, %f1235;
	fma.rn.f32 	%f1316, %f1311, %f1276, %f1236;
	fma.rn.f32 	%f1317, %f1311, %f1278, %f1237;
	fma.rn.f32 	%f1318, %f1311, %f1280, %f1238;
	fma.rn.f32 	%f1319, %f1311, %f1282, %f1239;
	ld.shared.f32 	%f1320, [%r89+184];
	fma.rn.f32 	%f1321, %f1320, %f1268, %f1241;
	fma.rn.f32 	%f1322, %f1320, %f1270, %f1242;
	fma.rn.f32 	%f1323, %f1320, %f1272, %f1243;
	fma.rn.f32 	%f1324, %f1320, %f1274, %f1244;
	fma.rn.f32 	%f1325, %f1320, %f1276, %f1245;
	fma.rn.f32 	%f1326, %f1320, %f1278, %f1246;
	fma.rn.f32 	%f1327, %f1320, %f1280, %f1247;
	fma.rn.f32 	%f1328, %f1320, %f1282, %f1248;
	ld.shared.f32 	%f1329, [%r89+216];
	fma.rn.f32 	%f1330, %f1329, %f1268, %f1250;
	fma.rn.f32 	%f1331, %f1329, %f1270, %f1251;
	fma.rn.f32 	%f1332, %f1329, %f1272, %f1252;
	fma.rn.f32 	%f1333, %f1329, %f1274, %f1253;
	fma.rn.f32 	%f1334, %f1329, %f1276, %f1254;
	fma.rn.f32 	%f1335, %f1329, %f1278, %f1255;
	fma.rn.f32 	%f1336, %f1329, %f1280, %f1256;
	fma.rn.f32 	%f1337, %f1329, %f1282, %f1257;
	ld.shared.f32 	%f1338, [%r89+248];
	fma.rn.f32 	%f1339, %f1338, %f1268, %f1259;
	fma.rn.f32 	%f1340, %f1338, %f1270, %f1260;
	fma.rn.f32 	%f1341, %f1338, %f1272, %f1261;
	fma.rn.f32 	%f1342, %f1338, %f1274, %f1262;
	fma.rn.f32 	%f1343, %f1338, %f1276, %f1263;
	fma.rn.f32 	%f1344, %f1338, %f1278, %f1264;
	fma.rn.f32 	%f1345, %f1338, %f1280, %f1265;
	fma.rn.f32 	%f1346, %f1338, %f1282, %f1266;
	ld.shared.f32 	%f1347, [%r89+28];
	ld.shared.f32 	%f1348, [%r87+3584];
	fma.rn.f32 	%f1349, %f1347, %f1348, %f1269;
	ld.shared.f32 	%f1350, [%r87+3588];
	fma.rn.f32 	%f1351, %f1347, %f1350, %f1271;
	ld.shared.f32 	%f1352, [%r87+3592];
	fma.rn.f32 	%f1353, %f1347, %f1352, %f1273;
	ld.shared.f32 	%f1354, [%r87+3596];
	fma.rn.f32 	%f1355, %f1347, %f1354, %f1275;
	ld.shared.f32 	%f1356, [%r87+3600];
	fma.rn.f32 	%f1357, %f1347, %f1356, %f1277;
	ld.shared.f32 	%f1358, [%r87+3604];
	fma.rn.f32 	%f1359, %f1347, %f1358, %f1279;
	ld.shared.f32 	%f1360, [%r87+3608];
	fma.rn.f32 	%f1361, %f1347, %f1360, %f1281;
	ld.shared.f32 	%f1362, [%r87+3612];
	fma.rn.f32 	%f1363, %f1347, %f1362, %f1283;
	ld.shared.f32 	%f1364, [%r89+60];
	fma.rn.f32 	%f1365, %f1364, %f1348, %f1285;
	fma.rn.f32 	%f1366, %f1364, %f1350, %f1286;
	fma.rn.f32 	%f1367, %f1364, %f1352, %f1287;
	fma.rn.f32 	%f1368, %f1364, %f1354, %f1288;
	fma.rn.f32 	%f1369, %f1364, %f1356, %f1289;
	fma.rn.f32 	%f1370, %f1364, %f1358, %f1290;
	fma.rn.f32 	%f1371, %f1364, %f1360, %f1291;
	fma.rn.f32 	%f1372, %f1364, %f1362, %f1292;
	ld.shared.f32 	%f1373, [%r89+92];
	fma.rn.f32 	%f1374, %f1373, %f1348, %f1294;
	fma.rn.f32 	%f1375, %f1373, %f1350, %f1295;
	fma.rn.f32 	%f1376, %f1373, %f1352, %f1296;
	fma.rn.f32 	%f1377, %f1373, %f1354, %f1297;
	fma.rn.f32 	%f1378, %f1373, %f1356, %f1298;
	fma.rn.f32 	%f1379, %f1373, %f1358, %f1299;
	fma.rn.f32 	%f1380, %f1373, %f1360, %f1300;
	fma.rn.f32 	%f1381, %f1373, %f1362, %f1301;
	ld.shared.f32 	%f1382, [%r89+124];
	fma.rn.f32 	%f1383, %f1382, %f1348, %f1303;
	fma.rn.f32 	%f1384, %f1382, %f1350, %f1304;
	fma.rn.f32 	%f1385, %f1382, %f1352, %f1305;
	fma.rn.f32 	%f1386, %f1382, %f1354, %f1306;
	fma.rn.f32 	%f1387, %f1382, %f1356, %f1307;
	fma.rn.f32 	%f1388, %f1382, %f1358, %f1308;
	fma.rn.f32 	%f1389, %f1382, %f1360, %f1309;
	fma.rn.f32 	%f1390, %f1382, %f1362, %f1310;
	ld.shared.f32 	%f1391, [%r89+156];
	fma.rn.f32 	%f1392, %f1391, %f1348, %f1312;
	fma.rn.f32 	%f1393, %f1391, %f1350, %f1313;
	fma.rn.f32 	%f1394, %f1391, %f1352, %f1314;
	fma.rn.f32 	%f1395, %f1391, %f1354, %f1315;
	fma.rn.f32 	%f1396, %f1391, %f1356, %f1316;
	fma.rn.f32 	%f1397, %f1391, %f1358, %f1317;
	fma.rn.f32 	%f1398, %f1391, %f1360, %f1318;
	fma.rn.f32 	%f1399, %f1391, %f1362, %f1319;
	ld.shared.f32 	%f1400, [%r89+188];
	fma.rn.f32 	%f1401, %f1400, %f1348, %f1321;
	fma.rn.f32 	%f1402, %f1400, %f1350, %f1322;
	fma.rn.f32 	%f1403, %f1400, %f1352, %f1323;
	fma.rn.f32 	%f1404, %f1400, %f1354, %f1324;
	fma.rn.f32 	%f1405, %f1400, %f1356, %f1325;
	fma.rn.f32 	%f1406, %f1400, %f1358, %f1326;
	fma.rn.f32 	%f1407, %f1400, %f1360, %f1327;
	fma.rn.f32 	%f1408, %f1400, %f1362, %f1328;
	ld.shared.f32 	%f1409, [%r89+220];
	fma.rn.f32 	%f1410, %f1409, %f1348, %f1330;
	fma.rn.f32 	%f1411, %f1409, %f1350, %f1331;
	fma.rn.f32 	%f1412, %f1409, %f1352, %f1332;
	fma.rn.f32 	%f1413, %f1409, %f1354, %f1333;
	fma.rn.f32 	%f1414, %f1409, %f1356, %f1334;
	fma.rn.f32 	%f1415, %f1409, %f1358, %f1335;
	fma.rn.f32 	%f1416, %f1409, %f1360, %f1336;
	fma.rn.f32 	%f1417, %f1409, %f1362, %f1337;
	ld.shared.f32 	%f1418, [%r89+252];
	fma.rn.f32 	%f1419, %f1418, %f1348, %f1339;
	fma.rn.f32 	%f1420, %f1418, %f1350, %f1340;
	fma.rn.f32 	%f1421, %f1418, %f1352, %f1341;
	fma.rn.f32 	%f1422, %f1418, %f1354, %f1342;
	fma.rn.f32 	%f1423, %f1418, %f1356, %f1343;
	fma.rn.f32 	%f1424, %f1418, %f1358, %f1344;
	fma.rn.f32 	%f1425, %f1418, %f1360, %f1345;
	fma.rn.f32 	%f1426, %f1418, %f1362, %f1346;
	mov.u32 	%r90, %ctaid.y;
	shl.b32 	%r91, %r90, 7;
	add.s32 	%r92, %r91, %r78;
	mov.u32 	%r93, %ctaid.x;
	shl.b32 	%r94, %r93, 7;
	add.s32 	%r95, %r94, %r80;
	mad.lo.s32 	%r96, %r92, %r99, %r95;
	mul.wide.s32 	%rd17, %r96, 4;
	add.s64 	%rd18, %rd16, %rd17;
	st.global.v4.f32 	[%rd18], {%f1349, %f1351, %f1353, %f1355};
	st.global.v4.f32 	[%rd18+16], {%f1357, %f1359, %f1361, %f1363};
	mul.wide.s32 	%rd19, %r99, 4;
	add.s64 	%rd20, %rd18, %rd19;
	st.global.v4.f32 	[%rd20], {%f1365, %f1366, %f1367, %f1368};
	st.global.v4.f32 	[%rd20+16], {%f1369, %f1370, %f1371, %f1372};
	add.s64 	%rd21, %rd20, %rd19;
	st.global.v4.f32 	[%rd21], {%f1374, %f1375, %f1376, %f1377};
	st.global.v4.f32 	[%rd21+16], {%f1378, %f1379, %f1380, %f1381};
	add.s64 	%rd22, %rd21, %rd19;
	st.global.v4.f32 	[%rd22], {%f1383, %f1384, %f1385, %f1386};
	st.global.v4.f32 	[%rd22+16], {%f1387, %f1388, %f1389, %f1390};
	add.s64 	%rd23, %rd22, %rd19;
	st.global.v4.f32 	[%rd23], {%f1392, %f1393, %f1394, %f1395};
	st.global.v4.f32 	[%rd23+16], {%f1396, %f1397, %f1398, %f1399};
	add.s64 	%rd24, %rd23, %rd19;
	st.global.v4.f32 	[%rd24], {%f1401, %f1402, %f1403, %f1404};
	st.global.v4.f32 	[%rd24+16], {%f1405, %f1406, %f1407, %f1408};
	add.s64 	%rd25, %rd24, %rd19;
	st.global.v4.f32 	[%rd25], {%f1410, %f1411, %f1412, %f1413};
	st.global.v4.f32 	[%rd25+16], {%f1414, %f1415, %f1416, %f1417};
	add.s64 	%rd26, %rd25, %rd19;
	st.global.v4.f32 	[%rd26], {%f1419, %f1420, %f1421, %f1422};
	st.global.v4.f32 	[%rd26+16], {%f1423, %f1424, %f1425, %f1426};
	ret;

}


// ===== COMPILED SASS (sm_100) =====

	.target	sm_100

	.elftype	@"ET_EXEC"


//--------------------- .note.nv.tkinfo           --------------------------
	.section	.note.nv.tkinfo,"",@"SHT_NOTE"
	.sectionflags	@"SHF_NOTE_NV_TKINFO"
	.tkinfo
        /*0018*/ 	.word	0x00000002
        /*0030*/ 	.string	""
        /*0030*/ 	.string	"ptxas"
        /*0030*/ 	.string	"Cuda compilation tools, release 13.0, V13.0.88"
        /*0030*/ 	.string	"Build cuda_13.0.r13.0/compiler.36424714_0"
        /*0030*/ 	.string	"-arch sm_100 -m 64 "



//--------------------- .note.nv.cuinfo           --------------------------
	.section	.note.nv.cuinfo,"",@"SHT_NOTE"
	.sectionflags	@"SHF_NOTE_NV_CUINFO"
        /*0018*/ 	.short	0x0002
        /*001a*/ 	.short	0x0064
        /*001c*/ 	.short	0x0082
	.zero		2


//--------------------- .nv.info                  --------------------------
	.section	.nv.info,"",@"SHT_CUDA_INFO"
	.align	4


	//----- nvinfo : EIATTR_REGCOUNT
	.align		4
        /*0000*/ 	.byte	0x04, 0x2f
        /*0002*/ 	.short	(.L_1 - .L_0)
	.align		4
.L_0:
        /*0004*/ 	.word	index@(_Z16mySgemmV4AlignedI6LayoutILi128ELi128ELi8EES0_ILi8ELi8ELi1EEEvPfS3_S3_iii)
        /*0008*/ 	.word	0x00000082


	//----- nvinfo : EIATTR_FRAME_SIZE
	.align		4
.L_1:
        /*000c*/ 	.byte	0x04, 0x11
        /*000e*/ 	.short	(.L_3 - .L_2)
	.align		4
.L_2:
        /*0010*/ 	.word	index@(_Z16mySgemmV4AlignedI6LayoutILi128ELi128ELi8EES0_ILi8ELi8ELi1EEEvPfS3_S3_iii)
        /*0014*/ 	.word	0x00000000


	//----- nvinfo : EIATTR_MIN_STACK_SIZE
	.align		4
.L_3:
        /*0018*/ 	.byte	0x04, 0x12
        /*001a*/ 	.short	(.L_5 - .L_4)
	.align		4
.L_4:
        /*001c*/ 	.word	index@(_Z16mySgemmV4AlignedI6LayoutILi128ELi128ELi8EES0_ILi8ELi8ELi1EEEvPfS3_S3_iii)
        /*0020*/ 	.word	0x00000000
.L_5:


//--------------------- .nv.compat                --------------------------
	.section	.nv.compat,"",@"SHT_CUDA_COMPAT_INFO"
	.align	4
        /*0000*/ 	.byte	0x02, 0x09, 0x00, 0x00, 0x02, 0x02, 0x01, 0x00, 0x02, 0x05, 0x05, 0x00, 0x03, 0x07, 0x01, 0x01
        /*0010*/ 	.byte	0x02, 0x03, 0x00, 0x00, 0x02, 0x06, 0x01, 0x00, 0x04, 0x0b, 0x08, 0x00, 0x09, 0x00, 0x00, 0x00
        /*0020*/ 	.byte	0x00, 0x00, 0x00, 0x00


//--------------------- .nv.info._Z16mySgemmV4AlignedI6LayoutILi128ELi128ELi8EES0_ILi8ELi8ELi1EEEvPfS3_S3_iii --------------------------
	.section	.nv.info._Z16mySgemmV4AlignedI6LayoutILi128ELi128ELi8EES0_ILi8ELi8ELi1EEEvPfS3_S3_iii,"",@"SHT_CUDA_INFO"
	.sectionflags	@""
	.align	4


	//----- nvinfo : EIATTR_CUDA_API_VERSION
	.align		4
        /*0000*/ 	.byte	0x04, 0x37
        /*0002*/ 	.short	(.L_7 - .L_6)
.L_6:
        /*0004*/ 	.word	0x00000082


	//----- nvinfo : EIATTR_KPARAM_INFO
	.align		4
.L_7:
        /*0008*/ 	.byte	0x04, 0x17
        /*000a*/ 	.short	(.L_9 - .L_8)
.L_8:
        /*000c*/ 	.word	0x00000000
        /*0010*/ 	.short	0x0005
        /*0012*/ 	.short	0x0020
        /*0014*/ 	.byte	0x00, 0xf0, 0x11, 0x00


	//----- nvinfo : EIATTR_KPARAM_INFO
	.align		4
.L_9:
        /*0018*/ 	.byte	0x04, 0x17
        /*001a*/ 	.short	(.L_11 - .L_10)
.L_10:
        /*001c*/ 	.word	0x00000000
        /*0020*/ 	.short	0x0004
        /*0022*/ 	.short	0x001c
        /*0024*/ 	.byte	0x00, 0xf0, 0x11, 0x00


	//----- nvinfo : EIATTR_KPARAM_INFO
	.align		4
.L_11:
        /*0028*/ 	.byte	0x04, 0x17
        /*002a*/ 	.short	(.L_13 - .L_12)
.L_12:
        /*002c*/ 	.word	0x00000000
        /*0030*/ 	.short	0x0003
        /*0032*/ 	.short	0x0018
        /*0034*/ 	.byte	0x00, 0xf0, 0x11, 0x00


	//----- nvinfo : EIATTR_KPARAM_INFO
	.align		4
.L_13:
        /*0038*/ 	.byte	0x04, 0x17
        /*003a*/ 	.short	(.L_15 - .L_14)
.L_14:
        /*003c*/ 	.word	0x00000000
        /*0040*/ 	.short	0x0002
        /*0042*/ 	.short	0x0010
        /*0044*/ 	.byte	0x00, 0xf5, 0x21, 0x00


	//----- nvinfo : EIATTR_KPARAM_INFO
	.align		4
.L_15:
        /*0048*/ 	.byte	0x04, 0x17
        /*004a*/ 	.short	(.L_17 - .L_16)
.L_16:
        /*004c*/ 	.word	0x00000000
        /*0050*/ 	.short	0x0001
        /*0052*/ 	.short	0x0008
        /*0054*/ 	.byte	0x00, 0xf5, 0x21, 0x00


	//----- nvinfo : EIATTR_KPARAM_INFO
	.align		4
.L_17:
        /*0058*/ 	.byte	0x04, 0x17
        /*005a*/ 	.short	(.L_19 - .L_18)
.L_18:
        /*005c*/ 	.word	0x00000000
        /*0060*/ 	.short	0x0000
        /*0062*/ 	.short	0x0000
        /*0064*/ 	.byte	0x00, 0xf5, 0x21, 0x00


	//----- nvinfo : EIATTR_SPARSE_MMA_MASK
	.align		4
.L_19:
        /*0068*/ 	.byte	0x03, 0x50
        /*006a*/ 	.short	0x0000


	//----- nvinfo : EIATTR_MAXREG_COUNT
	.align		4
        /*006c*/ 	.byte	0x03, 0x1b
        /*006e*/ 	.short	0x00ff


	//----- nvinfo : EIATTR_NUM_BARRIERS
	.align		4
        /*0070*/ 	.byte	0x02, 0x4c
        /*0072*/ 	.byte	0x01
	.zero		1


	//----- nvinfo : EIATTR_MERCURY_ISA_VERSION
	.align		4
        /*0074*/ 	.byte	0x03, 0x5f
        /*0076*/ 	.short	0x0101


	//----- nvinfo : EIATTR_VRC_CTA_INIT_COUNT
	.align		4
        /*0078*/ 	.byte	0x02, 0x4a
	.zero		1
	.zero		1


	//----- nvinfo : EIATTR_EXIT_INSTR_OFFSETS
	.align		4
        /*007c*/ 	.byte	0x04, 0x1c
        /*007e*/ 	.short	(.L_21 - .L_20)


	//   ....[0]....
.L_20:
        /*0080*/ 	.word	0x00004d60


	//----- nvinfo : EIATTR_CBANK_PARAM_SIZE
	.align		4
.L_21:
        /*0084*/ 	.byte	0x03, 0x19
        /*0086*/ 	.short	0x0024


	//----- nvinfo : EIATTR_PARAM_CBANK
	.align		4
        /*0088*/ 	.byte	0x04, 0x0a
        /*008a*/ 	.short	(.L_23 - .L_22)
	.align		4
.L_22:
        /*008c*/ 	.word	index@(.nv.constant0._Z16mySgemmV4AlignedI6LayoutILi128ELi128ELi8EES0_ILi8ELi8ELi1EEEvPfS3_S3_iii)
        /*0090*/ 	.short	0x0380
        /*0092*/ 	.short	0x0024


	//----- nvinfo : EIATTR_SW_WAR
	.align		4
.L_23:
        /*0094*/ 	.byte	0x04, 0x36
        /*0096*/ 	.short	(.L_25 - .L_24)
.L_24:
        /*0098*/ 	.word	0x00000008
.L_25:


//--------------------- .nv.callgraph             --------------------------
	.section	.nv.callgraph,"",@"SHT_CUDA_CALLGRAPH"
	.align	4
	.sectionentsize	8
	.align		4
        /*0000*/ 	.word	0x00000000
	.align		4
        /*0004*/ 	.word	0xffffffff
	.align		4
        /*0008*/ 	.word	0x00000000
	.align		4
        /*000c*/ 	.word	0xfffffffe
	.align		4
        /*0010*/ 	.word	0x00000000
	.align		4
        /*0014*/ 	.word	0xfffffffd
	.align		4
        /*0018*/ 	.word	0x00000000
	.align		4
        /*001c*/ 	.word	0xfffffffc


//--------------------- .text._Z16mySgemmV4AlignedI6LayoutILi128ELi128ELi8EES0_ILi8ELi8ELi1EEEvPfS3_S3_iii --------------------------
	.section	.text._Z16mySgemmV4AlignedI6LayoutILi128ELi128ELi8EES0_ILi8ELi8ELi1EEEvPfS3_S3_iii,"ax",@progbits
	.align	128
        .global         _Z16mySgemmV4AlignedI6LayoutILi128ELi128ELi8EES0_ILi8ELi8ELi1EEEvPfS3_S3_iii
        .type           _Z16mySgemmV4AlignedI6LayoutILi128ELi128ELi8EES0_ILi8ELi8ELi1EEEvPfS3_S3_iii,@function
        .size           _Z16mySgemmV4AlignedI6LayoutILi128ELi128ELi8EES0_ILi8ELi8ELi1EEEvPfS3_S3_iii,(.L_x_3 - _Z16mySgemmV4AlignedI6LayoutILi128ELi128ELi8EES0_ILi8ELi8ELi1EEEvPfS3_S3_iii)
        .other          _Z16mySgemmV4AlignedI6LayoutILi128ELi128ELi8EES0_ILi8ELi8ELi1EEEvPfS3_S3_iii,@"STO_CUDA_ENTRY STV_DEFAULT"
_Z16mySgemmV4AlignedI6LayoutILi128ELi128ELi8EES0_ILi8ELi8ELi1EEEvPfS3_S3_iii:
.text._Z16mySgemmV4AlignedI6LayoutILi128ELi128ELi8EES0_ILi8ELi8ELi1EEEvPfS3_S3_iii:
[----:B------:R-:W-:Y:S01]  /*0000*/  LDC R1, c[0x0][0x37c] ;  /* 0x0000df00ff017b82 */ /* 0x000fe20000000800 */
[----:B------:R-:W0:Y:S01]  /*0010*/  S2R R3, SR_TID.X ;  /* 0x0000000000037919 */ /* 0x000e220000002100 */
[----:B------:R-:W0:Y:S06]  /*0020*/  LDCU UR4, c[0x0][0x360] ;  /* 0x00006c00ff0477ac */ /* 0x000e2c0008000800 */
[----:B------:R-:W1:Y:S01]  /*0030*/  LDC R0, c[0x0][0x39c] ;  /* 0x0000e700ff007b82 */ /* 0x000e620000000800 */
[----:B------:R-:W0:Y:S01]  /*0040*/  S2R R5, SR_TID.Y ;  /* 0x0000000000057919 */ /* 0x000e220000002200 */
[----:B------:R-:W2:Y:S01]  /*0050*/  LDCU UR7, c[0x0][0x3a0] ;  /* 0x00007400ff0777ac */ /* 0x000ea20008000800 */
[----:B------:R-:W3:Y:S01]  /*0060*/  S2R R4, SR_CTAID.X ;  /* 0x0000000000047919 */ /* 0x000ee20000002500 */
[----:B------:R-:W4:Y:S04]  /*0070*/  LDCU.64 UR12, c[0x0][0x358] ;  /* 0x00006b00ff0c77ac */ /* 0x000f280008000a00 */
[----:B------:R-:W5:Y:S01]  /*0080*/  LDC.64 R118, c[0x0][0x380] ;  /* 0x0000e000ff767b82 */ /* 0x000f620000000a00 */
[----:B------:R-:W2:Y:S07]  /*0090*/  S2R R2, SR_CTAID.Y ;  /* 0x0000000000027919 */ /* 0x000eae0000002600 */
[----:B------:R-:W4:Y:S01]  /*00a0*/  LDC.64 R116, c[0x0][0x388] ;  /* 0x0000e200ff747b82 */ /* 0x000f220000000a00 */
[----:B0-----:R-:W-:Y:S01]  /*00b0*/  IMAD R10, R5, UR4, R3 ;  /* 0x00000004050a7c24 */ /* 0x001fe2000f8e0203 */
[----:B---3--:R-:W-:-:S04]  /*00c0*/  SHF.L.U32 R27, R4, 0x7, RZ ;  /* 0x00000007041b7819 */ /* 0x008fc800000006ff */
[----:B------:R-:W-:Y:S02]  /*00d0*/  SHF.L.U32 R24, R10, 0x2, RZ ;  /* 0x000000020a187819 */ /* 0x000fe400000006ff */
[--C-:B------:R-:W-:Y:S02]  /*00e0*/  SHF.R.U32.HI R11, RZ, 0x1, R10.reuse ;  /* 0x00000001ff0b7819 */ /* 0x100fe4000001160a */
[----:B------:R-:W-:Y:S02]  /*00f0*/  LOP3.LUT R6, R24, 0x4, RZ, 0xc0, !PT ;  /* 0x0000000418067812 */ /* 0x000fe400078ec0ff */
[----:B--2---:R-:W-:Y:S02]  /*0100*/  LEA R7, R2, R11, 0x7 ;  /* 0x0000000b02077211 */ /* 0x004fe400078e38ff */
[----:B------:R-:W-:Y:S02]  /*0110*/  SHF.R.U32.HI R25, RZ, 0x5, R10 ;  /* 0x00000005ff197819 */ /* 0x000fe4000001160a */
[----:B------:R-:W-:Y:S01]  /*0120*/  LOP3.LUT R8, R27, 0x7c, R24, 0xf8, !PT ;  /* 0x0000007c1b087812 */ /* 0x000fe200078ef818 */
[----:B------:R-:W-:-:S04]  /*0130*/  IMAD R83, R7, UR7, R6 ;  /* 0x0000000707537c24 */ /* 0x000fc8000f8e0206 */
[----:B-1----:R-:W-:Y:S02]  /*0140*/  IMAD R9, R25, R0, R8 ;  /* 0x0000000019097224 */ /* 0x002fe400078e0208 */
[----:B-----5:R-:W-:-:S04]  /*0150*/  IMAD.WIDE R6, R83, 0x4, R118 ;  /* 0x0000000453067825 */ /* 0x020fc800078e0276 */
[----:B----4-:R-:W-:Y:S01]  /*0160*/  IMAD.WIDE R8, R9, 0x4, R116 ;  /* 0x0000000409087825 */ /* 0x010fe200078e0274 */
[----:B------:R-:W2:Y:S04]  /*0170*/  LDG.E.128.CONSTANT R16, desc[UR12][R6.64] ;  /* 0x0000000c06107981 */ /* 0x000ea8000c1e9d00 */
[----:B------:R0:W3:Y:S01]  /*0180*/  LDG.E.128.CONSTANT R28, desc[UR12][R8.64] ;  /* 0x0000000c081c7981 */ /* 0x0000e2000c1e9d00 */
[----:B------:R-:W1:Y:S01]  /*0190*/  S2UR UR6, SR_CgaCtaId ;  /* 0x00000000000679c3 */ /* 0x000e620000008800 */
[----:B------:R-:W-:Y:S01]  /*01a0*/  UMOV UR4, 0x400 ;  /* 0x0000040000047882 */ /* 0x000fe20000000000 */
[----:B------:R-:W-:Y:S01]  /*01b0*/  SHF.L.U32 R10, R10, 0x4, RZ ;  /* 0x000000040a0a7819 */ /* 0x000fe200000006ff */
[----:B------:R-:W-:Y:S01]  /*01c0*/  UISETP.GE.AND UP0, UPT, UR7, 0x9, UPT ;  /* 0x000000090700788c */ /* 0x000fe2000bf06270 */
[----:B------:R-:W-:Y:S01]  /*01d0*/  HFMA2 R84, -RZ, RZ, 0, 0 ;  /* 0x00000000ff547431 */ /* 0x000fe200000001ff */
[----:B------:R-:W-:-:S02]  /*01e0*/  CS2R R80, SRZ ;  /* 0x0000000000507805 */ /* 0x000fc4000001ff00 */
[C---:B------:R-:W-:Y:S01]  /*01f0*/  LOP3.LUT R12, R10.reuse, 0x10, RZ, 0xc0, !PT ;  /* 0x000000100a0c7812 */ /* 0x040fe200078ec0ff */
[----:B------:R-:W-:Y:S01]  /*0200*/  HFMA2 R99, -RZ, RZ, 0, 0 ;  /* 0x00000000ff637431 */ /* 0x000fe200000001ff */
[----:B------:R-:W-:Y:S02]  /*0210*/  LOP3.LUT R13, R10, 0x1f0, RZ, 0xc0, !PT ;  /* 0x000001f00a0d7812 */ /* 0x000fe400078ec0ff */
[----:B------:R-:W-:Y:S02]  /*0220*/  CS2R R70, SRZ ;  /* 0x0000000000467805 */ /* 0x000fe4000001ff00 */
[----:B------:R-:W-:Y:S02]  /*0230*/  CS2R R68, SRZ ;  /* 0x0000000000447805 */ /* 0x000fe4000001ff00 */
[----:B0-----:R-:W-:Y:S02]  /*0240*/  CS2R R8, SRZ ;  /* 0x0000000000087805 */ /* 0x001fe4000001ff00 */
[----:B------:R-:W-:-:S02]  /*0250*/  CS2R R22, SRZ ;  /* 0x0000000000167805 */ /* 0x000fc4000001ff00 */
[----:B------:R-:W-:Y:S02]  /*0260*/  CS2R R14, SRZ ;  /* 0x00000000000e7805 */ /* 0x000fe4000001ff00 */
[----:B------:R-:W-:Y:S02]  /*0270*/  CS2R R78, SRZ ;  /* 0x00000000004e7805 */ /* 0x000fe4000001ff00 */
[----:B------:R-:W-:Y:S02]  /*0280*/  CS2R R76, SRZ ;  /* 0x00000000004c7805 */ /* 0x000fe4000001ff00 */
[----:B------:R-:W-:Y:S02]  /*0290*/  CS2R R90, SRZ ;  /* 0x00000000005a7805 */ /* 0x000fe4000001ff00 */
[----:B------:R-:W-:Y:S02]  /*02a0*/  CS2R R88, SRZ ;  /* 0x0000000000587805 */ /* 0x000fe4000001ff00 */
[----:B------:R-:W-:-:S02]  /*02b0*/  CS2R R86, SRZ ;  /* 0x0000000000567805 */ /* 0x000fc4000001ff00 */
[----:B------:R-:W-:Y:S02]  /*02c0*/  CS2R R20, SRZ ;  /* 0x0000000000147805 */ /* 0x000fe4000001ff00 */
[----:B------:R-:W-:Y:S02]  /*02d0*/  CS2R R74, SRZ ;  /* 0x00000000004a7805 */ /* 0x000fe4000001ff00 */
[----:B------:R-:W-:Y:S02]  /*02e0*/  CS2R R72, SRZ ;  /* 0x0000000000487805 */ /* 0x000fe4000001ff00 */
[----:B------:R-:W-:Y:S02]  /*02f0*/  MOV R38, RZ ;  /* 0x000000ff00267202 */ /* 0x000fe40000000f00 */
[----:B------:R-:W-:Y:S01]  /*0300*/  CS2R R36, SRZ ;  /* 0x0000000000247805 */ /* 0x000fe2000001ff00 */
[----:B-1----:R-:W-:Y:S01]  /*0310*/  ULEA UR5, UR6, UR4, 0x18 ;  /* 0x0000000406057291 */ /* 0x002fe2000f8ec0ff */
[----:B------:R-:W-:Y:S01]  /*0320*/  CS2R R96, SRZ ;  /* 0x0000000000607805 */ /* 0x000fe2000001ff00 */
[----:B------:R-:W-:Y:S01]  /*0330*/  UIADD3 UR4, UPT, UPT, UR4, 0x2000, URZ ;  /* 0x0000200004047890 */ /* 0x000fe2000fffe0ff */
[----:B------:R-:W-:-:S02]  /*0340*/  CS2R R94, SRZ ;  /* 0x00000000005e7805 */ /* 0x000fc4000001ff00 */
[----:B------:R-:W-:Y:S02]  /*0350*/  CS2R R92, SRZ ;  /* 0x00000000005c7805 */ /* 0x000fe4000001ff00 */
[----:B------:R-:W-:Y:S01]  /*0360*/  CS2R R106, SRZ ;  /* 0x00000000006a7805 */ /* 0x000fe2000001ff00 */
[----:B------:R-:W-:Y:S01]  /*0370*/  ULEA UR6, UR6, UR4, 0x18 ;  /* 0x0000000406067291 */ /* 0x000fe2000f8ec0ff */
[----:B------:R-:W-:Y:S02]  /*0380*/  LEA R11, R11, UR5, 0x5 ;  /* 0x000000050b0b7c11 */ /* 0x000fe4000f8e28ff */
[----:B------:R-:W-:Y:S02]  /*0390*/  CS2R R104, SRZ ;  /* 0x0000000000687805 */ /* 0x000fe4000001ff00 */
[----:B------:R-:W-:Y:S02]  /*03a0*/  CS2R R102, SRZ ;  /* 0x0000000000667805 */ /* 0x000fe4000001ff00 */
[----:B------:R-:W-:-:S02]  /*03b0*/  CS2R R100, SRZ ;  /* 0x0000000000647805 */ /* 0x000fc4000001ff00 */
[----:B------:R-:W-:Y:S02]  /*03c0*/  IADD3 R11, PT, PT, R11, R12, RZ ;  /* 0x0000000c0b0b7210 */ /* 0x000fe40007ffe0ff */
[----:B------:R-:W-:Y:S02]  /*03d0*/  CS2R R112, SRZ ;  /* 0x0000000000707805 */ /* 0x000fe4000001ff00 */
[----:B------:R-:W-:Y:S02]  /*03e0*/  LEA R6, R25, UR6, 0x9 ;  /* 0x0000000619067c11 */ /* 0x000fe4000f8e48ff */
[----:B------:R-:W-:Y:S02]  /*03f0*/  CS2R R110, SRZ ;  /* 0x00000000006e7805 */ /* 0x000fe4000001ff00 */
[----:B------:R-:W-:Y:S02]  /*0400*/  MOV R114, RZ ;  /* 0x000000ff00727202 */ /* 0x000fe40000000f00 */
[----:B------:R-:W-:-:S02]  /*0410*/  CS2R R108, SRZ ;  /* 0x00000000006c7805 */ /* 0x000fc4000001ff00 */
[----:B------:R-:W-:Y:S02]  /*0420*/  IADD3 R6, PT, PT, R6, R13, RZ ;  /* 0x0000000d06067210 */ /* 0x000fe40007ffe0ff */
[----:B------:R-:W-:Y:S01]  /*0430*/  CS2R R12, SRZ ;  /* 0x00000000000c7805 */ /* 0x000fe2000001ff00 */
[----:B--2---:R0:W-:Y:S04]  /*0440*/  STS.128 [R11], R16 ;  /* 0x000000100b007388 */ /* 0x0041e80000000c00 */
[----:B---3--:R1:W-:Y:S01]  /*0450*/  STS.128 [R6], R28 ;  /* 0x0000001c06007388 */ /* 0x0083e20000000c00 */
[----:B0-----:R-:W-:Y:S02]  /*0460*/  CS2R R10, SRZ ;  /* 0x00000000000a7805 */ /* 0x001fe4000001ff00 */
[----:B------:R-:W-:-:S02]  /*0470*/  CS2R R18, SRZ ;  /* 0x0000000000127805 */ /* 0x000fc4000001ff00 */
[----:B------:R-:W-:Y:S02]  /*0480*/  CS2R R16, SRZ ;  /* 0x0000000000107805 */ /* 0x000fe4000001ff00 */
[----:B-1----:R-:W-:Y:S01]  /*0490*/  CS2R R6, SRZ ;  /* 0x0000000000067805 */ /* 0x002fe2000001ff00 */
[----:B------:R-:W-:Y:S06]  /*04a0*/  BRA.U !UP0, `(.L_x_0) ;  /* 0x0000002508207547 */ /* 0x000fec000b800000 */
[----:B------:R-:W-:Y:S01]  /*04b0*/  IADD3 R25, PT, PT, R25, 0x8, RZ ;  /* 0x0000000819197810 */ /* 0x000fe20007ffe0ff */
[----:B------:R-:W-:Y:S01]  /*04c0*/  UIADD3 UR4, UPT, UPT, UR7, 0x7, URZ ;  /* 0x0000000707047890 */ /* 0x000fe2000fffe0ff */
[----:B------:R-:W-:Y:S02]  /*04d0*/  LOP3.LUT R24, R24, 0x7c, RZ, 0xc0, !PT ;  /* 0x0000007c18187812 */ /* 0x000fe400078ec0ff */
[----:B------:R-:W-:Y:S01]  /*04e0*/  IADD3 R83, PT, PT, R83, 0x8, RZ ;  /* 0x0000000853537810 */ /* 0x000fe20007ffe0ff */
[----:B------:R-:W-:Y:S01]  /*04f0*/  IMAD R25, R25, R0, R27 ;  /* 0x0000000019197224 */ /* 0x000fe200078e021b */
[----:B------:R-:W-:Y:S01]  /*0500*/  USHF.R.U32.HI UR4, URZ, 0x3, UR4 ;  /* 0x00000003ff047899 */ /* 0x000fe20008011604 */
[----:B------:R-:W-:-:S03]  /*0510*/  MOV R84, RZ ;  /* 0x000000ff00547202 */ /* 0x000fc60000000f00 */
[----:B------:R-:W-:Y:S01]  /*0520*/  IADD3 R82, PT, PT, R24, R25, RZ ;  /* 0x0000001918527210 */ /* 0x000fe20007ffe0ff */
[----:B------:R-:W-:-:S03]  /*0530*/  UIADD3 UR7, UPT, UPT, -UR4, URZ, URZ ;  /* 0x000000ff04077290 */ /* 0x000fc6000fffe1ff */
[----:B------:R-:W-:-:S09]  /*0540*/  UMOV UR4, URZ ;  /* 0x000000ff00047c82 */ /* 0x000fd20008000000 */
.L_x_1:
[----:B------:R-:W-:Y:S01]  /*0550*/  UIADD3 UR4, UPT, UPT, UR4, 0x1, URZ ;  /* 0x0000000104047890 */ /* 0x000fe2000fffe0ff */
[----:B------:R-:W-:Y:S03]  /*0560*/  BAR.SYNC.DEFER_BLOCKING 0x0 ;  /* 0x0000000000007b1d */ /* 0x000fe60000010000 */
[----:B------:R-:W-:-:S04]  /*0570*/  USHF.L.U32 UR8, UR4, 0xc, URZ ;  /* 0x0000000c04087899 */ /* 0x000fc800080006ff */
[----:B------:R-:W-:-:S04]  /*0580*/  ULOP3.LUT UR8, UR8, 0x1000, URZ, 0xc0, !UPT ;  /* 0x0000100008087892 */ /* 0x000fc8000f8ec0ff */
[----:B------:R-:W-:-:S04]  /*0590*/  ULOP3.LUT UR9, UR8, 0x1000, URZ, 0x3c, !UPT ;  /* 0x0000100008097892 */ /* 0x000fc8000f8e3cff */
[----:B------:R-:W-:Y:S02]  /*05a0*/  UIADD3 UR10, UPT, UPT, UR5, UR9, URZ ;  /* 0x00000009050a7290 */ /* 0x000fe4000fffe0ff */
[----:B------:R-:W-:-:S04]  /*05b0*/  UIADD3 UR9, UPT, UPT, UR6, UR9, URZ ;  /* 0x0000000906097290 */ /* 0x000fc8000fffe0ff */
[----:B------:R-:W-:Y:S02]  /*05c0*/  LEA R98, R5, UR10, 0x8 ;  /* 0x0000000a05627c11 */ /* 0x000fe4000f8e40ff */
[----:B------:R-:W-:-:S03]  /*05d0*/  LEA R85, R3, UR9, 0x5 ;  /* 0x0000000903557c11 */ /* 0x000fc6000f8e28ff */
[----:B------:R-:W-:Y:S04]  /*05e0*/  LDS.128 R44, [R98+0x20] ;  /* 0x00002000622c7984 */ /* 0x000fe80000000c00 */
[----:B------:R-:W0:Y:S04]  /*05f0*/  LDS.128 R52, [R85] ;  /* 0x0000000055347984 */ /* 0x000e280000000c00 */
[----:B------:R-:W1:Y:S04]  /*0600*/  LDS.128 R56, [R85+0x10] ;  /* 0x0000100055387984 */ /* 0x000e680000000c00 */
[----:B------:R-:W2:Y:S04]  /*0610*/  LDS.128 R48, [R98] ;  /* 0x0000000062307984 */ /* 0x000ea80000000c00 */
[----:B------:R-:W3:Y:S04]  /*0620*/  LDS.128 R60, [R85+0x200] ;  /* 0x00020000553c7984 */ /* 0x000ee80000000c00 */
[----:B------:R-:W4:Y:S04]  /*0630*/  LDS.128 R64, [R85+0x210] ;  /* 0x0002100055407984 */ /* 0x000f280000000c00 */
[----:B------:R-:W5:Y:S04]  /*0640*/  LDS.128 R40, [R98+0x40] ;  /* 0x0000400062287984 */ /* 0x000f680000000c00 */
[----:B------:R-:W5:Y:S01]  /*0650*/  LDS.128 R24, [R98+0x60] ;  /* 0x0000600062187984 */ /* 0x000f620000000c00 */
[----:B0-----:R-:W-:Y:S01]  /*0660*/  FFMA R102, R44, R55, R102 ;  /* 0x000000372c667223 */ /* 0x001fe20000000066 */
[----:B------:R-:W-:Y:S01]  /*0670*/  FFMA R33, R52, R44, R99 ;  /* 0x0000002c34217223 */ /* 0x000fe20000000063 */
[C---:B------:R-:W-:Y:S01]  /*0680*/  FFMA R32, R44.reuse, R53, R100 ;  /* 0x000000352c207223 */ /* 0x040fe20000000064 */
[C---:B------:R-:W-:Y:S01]  /*0690*/  FFMA R101, R44.reuse, R54, R101 ;  /* 0x000000362c657223 */ /* 0x040fe20000000065 */
[----:B-1----:R-:W-:Y:S01]  /*06a0*/  FFMA R39, R44, R58, R105 ;  /* 0x0000003a2c277223 */ /* 0x002fe20000000069 */
[----:B------:R-:W-:Y:S01]  /*06b0*/  FFMA R35, R56, R44, R103 ;  /* 0x0000002c38237223 */ /* 0x000fe20000000067 */
[----:B------:R-:W-:Y:S01]  /*06c0*/  FFMA R34, R44, R57, R104 ;  /* 0x000000392c227223 */ /* 0x000fe20000000068 */
[C---:B--2---:R-:W-:Y:S01]  /*06d0*/  FFMA R111, R48.reuse, R56, R111 ;  /* 0x00000038306f7223 */ /* 0x044fe2000000006f */
[C---:B------:R-:W-:Y:S01]  /*06e0*/  FFMA R107, R48.reuse, R52, R107 ;  /* 0x00000034306b7223 */ /* 0x040fe2000000006b */
[C---:B------:R-:W-:Y:S01]  /*06f0*/  FFMA R108, R48.reuse, R53, R108 ;  /* 0x00000035306c7223 */ /* 0x040fe2000000006c */
[C---:B------:R-:W-:Y:S01]  /*0700*/  FFMA R109, R48.reuse, R54, R109 ;  /* 0x00000036306d7223 */ /* 0x040fe2000000006d */
[----:B---3--:R-:W-:Y:S01]  /*0710*/  FFMA R103, R63, R45, R102 ;  /* 0x0000002d3f677223 */ /* 0x008fe20000000066 */
[C---:B------:R-:W-:Y:S01]  /*0720*/  FFMA R110, R48.reuse, R55, R110 ;  /* 0x00000037306e7223 */ /* 0x040fe2000000006e */
[C---:B------:R-:W-:Y:S01]  /*0730*/  FFMA R28, R48.reuse, R57, R112 ;  /* 0x00000039301c7223 */ /* 0x040fe20000000070 */
[----:B------:R-:W-:Y:S01]  /*0740*/  FFMA R113, R48, R58, R113 ;  /* 0x0000003a30717223 */ /* 0x000fe20000000071 */
[----:B----4-:R-:W-:Y:S01]  /*0750*/  FFMA R102, R66, R45, R39 ;  /* 0x0000002d42667223 */ /* 0x010fe20000000027 */
[----:B------:R-:W-:Y:S01]  /*0760*/  FFMA R114, R48, R59, R114 ;  /* 0x0000003b30727223 */ /* 0x000fe20000000072 */
[----:B------:R-:W-:Y:S01]  /*0770*/  FFMA R48, R64, R49, R111 ;  /* 0x0000003140307223 */ /* 0x000fe2000000006f */
[----:B------:R-:W-:Y:S01]  /*0780*/  FFMA R112, R44, R59, R106 ;  /* 0x0000003b2c707223 */ /* 0x000fe2000000006a */
[C---:B-----5:R-:W-:Y:S01]  /*0790*/  FFMA R39, R40.reuse, R54, R92 ;  /* 0x0000003628277223 */ /* 0x060fe2000000005c */
[----:B------:R-:W-:Y:S01]  /*07a0*/  FFMA R92, R40, R55, R93 ;  /* 0x00000037285c7223 */ /* 0x000fe2000000005d */
[----:B------:R-:W-:Y:S01]  /*07b0*/  FFMA R111, R56, R40, R94 ;  /* 0x00000028386f7223 */ /* 0x000fe2000000005e */
[C---:B------:R-:W-:Y:S01]  /*07c0*/  FFMA R94, R40.reuse, R57, R95 ;  /* 0x00000039285e7223 */ /* 0x040fe2000000005f */
[----:B------:R-:W-:Y:S01]  /*07d0*/  FFMA R44, R49, R66, R113 ;  /* 0x00000042312c7223 */ /* 0x000fe20000000071 */
[----:B------:R-:W-:Y:S01]  /*07e0*/  FFMA R93, R63, R41, R92 ;  /* 0x000000293f5d7223 */ /* 0x000fe2000000005c */
[----:B------:R-:W-:Y:S01]  /*07f0*/  FFMA R90, R40, R53, R90 ;  /* 0x00000035285a7223 */ /* 0x000fe2000000005a */
[-C--:B------:R-:W-:Y:S01]  /*0800*/  FFMA R95, R62, R41.reuse, R39 ;  /* 0x000000293e5f7223 */ /* 0x080fe20000000027 */
[----:B------:R-:W-:Y:S01]  /*0810*/  FFMA R92, R64, R41, R111 ;  /* 0x00000029405c7223 */ /* 0x000fe2000000006f */
[C---:B------:R-:W-:Y:S01]  /*0820*/  FFMA R99, R49.reuse, R65, R28 ;  /* 0x0000004131637223 */ /* 0x040fe2000000001c */
[----:B------:R-:W-:Y:S01]  /*0830*/  FFMA R113, R40, R58, R96 ;  /* 0x0000003a28717223 */ /* 0x000fe20000000060 */
[----:B------:R-:W-:Y:S01]  /*0840*/  FFMA R39, R52, R24, R36 ;  /* 0x0000001834277223 */ /* 0x000fe20000000024 */
[C---:B------:R-:W-:Y:S01]  /*0850*/  FFMA R111, R24.reuse, R54, R38 ;  /* 0x00000036186f7223 */ /* 0x040fe20000000026 */
[----:B------:R-:W0:Y:S01]  /*0860*/  LDS.128 R28, [R98+0x80] ;  /* 0x00008000621c7984 */ /* 0x000e220000000c00 */
[C---:B------:R-:W-:Y:S01]  /*0870*/  FFMA R36, R24.reuse, R53, R37 ;  /* 0x0000003518247223 */ /* 0x040fe20000000025 */
[----:B------:R-:W-:Y:S01]  /*0880*/  FFMA R72, R24, R55, R72 ;  /* 0x0000003718487223 */ /* 0x000fe20000000048 */
[----:B------:R-:W-:Y:S01]  /*0890*/  FFMA R73, R56, R24, R73 ;  /* 0x0000001838497223 */ /* 0x000fe20000000049 */
[C---:B------:R-:W-:Y:S01]  /*08a0*/  FFMA R74, R24.reuse, R57, R74 ;  /* 0x00000039184a7223 */ /* 0x040fe2000000004a */
[C---:B------:R-:W-:Y:S01]  /*08b0*/  FFMA R75, R24.reuse, R58, R75 ;  /* 0x0000003a184b7223 */ /* 0x040fe2000000004b */
[----:B------:R-:W-:Y:S01]  /*08c0*/  FFMA R38, R24, R59, R86 ;  /* 0x0000003b18267223 */ /* 0x000fe20000000056 */
[----:B------:R-:W-:Y:S01]  /*08d0*/  FFMA R104, R49, R67, R114 ;  /* 0x0000004331687223 */ /* 0x000fe20000000072 */
[----:B------:R-:W-:Y:S01]  /*08e0*/  FFMA R79, R52, R40, R79 ;  /* 0x00000028344f7223 */ /* 0x000fe2000000004f */
[----:B------:R-:W-:Y:S01]  /*08f0*/  FFMA R114, R40, R59, R97 ;  /* 0x0000003b28727223 */ /* 0x000fe20000000061 */
[-C--:B------:R-:W-:Y:S01]  /*0900*/  FFMA R96, R61, R41.reuse, R90 ;  /* 0x000000293d607223 */ /* 0x080fe2000000005a */
[-C--:B------:R-:W-:Y:S01]  /*0910*/  FFMA R90, R65, R41.reuse, R94 ;  /* 0x00000029415a7223 */ /* 0x080fe2000000005e */
[----:B------:R-:W-:Y:S01]  /*0920*/  FFMA R40, R66, R41, R113 ;  /* 0x0000002942287223 */ /* 0x000fe20000000071 */
[-C--:B------:R-:W-:Y:S01]  /*0930*/  FFMA R126, R60, R25.reuse, R39 ;  /* 0x000000193c7e7223 */ /* 0x080fe20000000027 */
[-C--:B------:R-:W-:Y:S01]  /*0940*/  FFMA R113, R61, R25.reuse, R36 ;  /* 0x000000193d717223 */ /* 0x080fe20000000024 */
[-C--:B------:R-:W-:Y:S01]  /*0950*/  FFMA R111, R62, R25.reuse, R111 ;  /* 0x000000193e6f7223 */ /* 0x080fe2000000006f */
[-C--:B------:R-:W-:Y:S01]  /*0960*/  FFMA R97, R63, R25.reuse, R72 ;  /* 0x000000193f617223 */ /* 0x080fe20000000048 */
[-C--:B------:R-:W-:Y:S01]  /*0970*/  FFMA R94, R64, R25.reuse, R73 ;  /* 0x00000019405e7223 */ /* 0x080fe20000000049 */
[-C--:B------:R-:W-:Y:S01]  /*0980*/  FFMA R86, R65, R25.reuse, R74 ;  /* 0x0000001941567223 */ /* 0x080fe2000000004a */
[-C--:B------:R-:W-:Y:S01]  /*0990*/  FFMA R24, R66, R25.reuse, R75 ;  /* 0x0000001942187223 */ /* 0x080fe2000000004b */
[----:B------:R-:W-:Y:S01]  /*09a0*/  FFMA R25, R67, R25, R38 ;  /* 0x0000001943197223 */ /* 0x000fe20000000026 */
[C---:B------:R-:W-:Y:S01]  /*09b0*/  FFMA R106, R49.reuse, R61, R108 ;  /* 0x0000003d316a7223 */ /* 0x040fe2000000006c */
[----:B------:R-:W1:Y:S01]  /*09c0*/  LDS.128 R36, [R98+0xc0] ;  /* 0x0000c00062247984 */ /* 0x000e620000000c00 */
[----:B------:R-:W-:Y:S01]  /*09d0*/  FFMA R107, R60, R49, R107 ;  /* 0x000000313c6b7223 */ /* 0x000fe2000000006b */
[C---:B------:R-:W-:Y:S01]  /*09e0*/  FFMA R105, R49.reuse, R62, R109 ;  /* 0x0000003e31697223 */ /* 0x040fe2000000006d */
[----:B------:R-:W-:Y:S01]  /*09f0*/  FFMA R100, R49, R63, R110 ;  /* 0x0000003f31647223 */ /* 0x000fe2000000006e */
[-C--:B------:R-:W-:Y:S01]  /*0a00*/  FFMA R108, R62, R45.reuse, R101 ;  /* 0x0000002d3e6c7223 */ /* 0x080fe20000000065 */
[-C--:B------:R-:W-:Y:S01]  /*0a10*/  FFMA R110, R60, R45.reuse, R33 ;  /* 0x0000002d3c6e7223 */ /* 0x080fe20000000021 */
[-C--:B------:R-:W-:Y:S01]  /*0a20*/  FFMA R109, R61, R45.reuse, R32 ;  /* 0x0000002d3d6d7223 */ /* 0x080fe20000000020 */
[-C--:B------:R-:W-:Y:S01]  /*0a30*/  FFMA R49, R64, R45.reuse, R35 ;  /* 0x0000002d40317223 */ /* 0x080fe20000000023 */
[-C--:B------:R-:W-:Y:S01]  /*0a40*/  FFMA R101, R65, R45.reuse, R34 ;  /* 0x0000002d41657223 */ /* 0x080fe20000000022 */
[----:B------:R-:W2:Y:S01]  /*0a50*/  LDS.128 R72, [R98+0xe0] ;  /* 0x0000e00062487984 */ /* 0x000ea20000000c00 */
[C---:B------:R-:W-:Y:S01]  /*0a60*/  FFMA R45, R67.reuse, R45, R112 ;  /* 0x0000002d432d7223 */ /* 0x040fe20000000070 */
[-C--:B------:R-:W-:Y:S01]  /*0a70*/  FFMA R112, R60, R41.reuse, R79 ;  /* 0x000000293c707223 */ /* 0x080fe2000000004f */
[----:B------:R-:W-:Y:S01]  /*0a80*/  FFMA R41, R67, R41, R114 ;  /* 0x0000002943297223 */ /* 0x000fe20000000072 */
[----:B------:R-:W3:Y:S01]  /*0a90*/  LDS.128 R32, [R98+0xa0] ;  /* 0x0000a00062207984 */ /* 0x000ee20000000c00 */
[----:B0-----:R-:W-:Y:S01]  /*0aa0*/  FFMA R125, R52, R28, R16 ;  /* 0x0000001c347d7223 */ /* 0x001fe20000000010 */
[C---:B------:R-:W-:Y:S01]  /*0ab0*/  FFMA R124, R28.reuse, R53, R20 ;  /* 0x000000351c7c7223 */ /* 0x040fe20000000014 */
[C---:B------:R-:W-:Y:S01]  /*0ac0*/  FFMA R123, R28.reuse, R54, R21 ;  /* 0x000000361c7b7223 */ /* 0x040fe20000000015 */
[----:B------:R-:W-:Y:S01]  /*0ad0*/  FFMA R122, R28, R55, R68 ;  /* 0x000000371c7a7223 */ /* 0x000fe20000000044 */
[----:B------:R-:W-:Y:S01]  /*0ae0*/  FFMA R87, R56, R28, R87 ;  /* 0x0000001c38577223 */ /* 0x000fe20000000057 */
[C---:B------:R-:W-:Y:S01]  /*0af0*/  FFMA R88, R28.reuse, R57, R88 ;  /* 0x000000391c587223 */ /* 0x040fe20000000058 */
[C---:B------:R-:W-:Y:S01]  /*0b00*/  FFMA R89, R28.reuse, R58, R89 ;  /* 0x0000003a1c597223 */ /* 0x040fe20000000059 */
        /* <DEDUP_REMOVED lines=9> */
[----:B-1----:R-:W-:Y:S01]  /*0ba0*/  FFMA R29, R52, R36, R6 ;  /* 0x00000024341d7223 */ /* 0x002fe20000000006 */
[C---:B------:R-:W-:Y:S01]  /*0bb0*/  FFMA R6, R36.reuse, R53, R7 ;  /* 0x0000003524067223 */ /* 0x040fe20000000007 */
[C---:B------:R-:W-:Y:S01]  /*0bc0*/  FFMA R7, R36.reuse, R54, R12 ;  /* 0x0000003624077223 */ /* 0x040fe2000000000c */
[----:B------:R-:W-:Y:S01]  /*0bd0*/  FFMA R11, R36, R58, R11 ;  /* 0x0000003a240b7223 */ /* 0x000fe2000000000b */
[----:B------:R-:W-:-:S02]  /*0be0*/  FFMA R19, R56, R36, R19 ;  /* 0x0000002438137223 */ /* 0x000fc40000000013 */
[-C--:B------:R-:W-:Y:S01]  /*0bf0*/  FFMA R12, R62, R37.reuse, R7 ;  /* 0x000000253e0c7223 */ /* 0x080fe20000000007 */
[----:B------:R-:W-:Y:S01]  /*0c00*/  FFMA R7, R66, R37, R11 ;  /* 0x0000002542077223 */ /* 0x000fe2000000000b */
[-C--:B--2---:R-:W-:Y:S01]  /*0c10*/  FFMA R11, R52, R72.reuse, R8 ;  /* 0x00000048340b7223 */ /* 0x084fe20000000008 */
[----:B------:R-:W-:Y:S01]  /*0c20*/  FFMA R8, R72, R53, R9 ;  /* 0x0000003548087223 */ /* 0x000fe20000000009 */
[----:B------:R-:W-:Y:S01]  /*0c30*/  FFMA R127, R56, R72, R70 ;  /* 0x00000048387f7223 */ /* 0x000fe20000000046 */
[----:B------:R-:W-:Y:S01]  /*0c40*/  FFMA R80, R72, R57, R80 ;  /* 0x0000003948507223 */ /* 0x000fe20000000050 */
[C---:B---3--:R-:W-:Y:S01]  /*0c50*/  FFMA R115, R32.reuse, R54, R10 ;  /* 0x0000003620737223 */ /* 0x048fe2000000000a */
[----:B------:R-:W-:Y:S01]  /*0c60*/  FFMA R120, R32, R53, R18 ;  /* 0x0000003520787223 */ /* 0x000fe20000000012 */
[-C--:B------:R-:W-:Y:S01]  /*0c70*/  FFMA R10, R36, R55.reuse, R14 ;  /* 0x00000037240a7223 */ /* 0x080fe2000000000e */
[----:B------:R-:W-:Y:S01]  /*0c80*/  FFMA R16, R32, R55, R22 ;  /* 0x0000003720107223 */ /* 0x000fe20000000016 */
[-C--:B------:R-:W-:Y:S01]  /*0c90*/  FFMA R121, R52, R32.reuse, R17 ;  /* 0x0000002034797223 */ /* 0x080fe20000000011 */
[-C--:B------:R-:W-:Y:S01]  /*0ca0*/  FFMA R22, R36, R57.reuse, R15 ;  /* 0x0000003924167223 */ /* 0x080fe2000000000f */
[----:B------:R-:W-:Y:S01]  /*0cb0*/  FFMA R21, R56, R32, R71 ;  /* 0x0000002038157223 */ /* 0x000fe20000000047 */
[C---:B------:R-:W-:Y:S01]  /*0cc0*/  FFMA R20, R32.reuse, R57, R76 ;  /* 0x0000003920147223 */ /* 0x040fe2000000004c */
[----:B------:R-:W-:Y:S01]  /*0cd0*/  FFMA R17, R32, R58, R77 ;  /* 0x0000003a20117223 */ /* 0x000fe2000000004d */
[-C--:B------:R-:W-:Y:S01]  /*0ce0*/  FFMA R36, R36, R59.reuse, R23 ;  /* 0x0000003b24247223 */ /* 0x080fe20000000017 */
[----:B------:R-:W-:Y:S01]  /*0cf0*/  FFMA R32, R32, R59, R78 ;  /* 0x0000003b20207223 */ /* 0x000fe2000000004e */
[C---:B------:R-:W-:Y:S01]  /*0d00*/  FFMA R120, R61.reuse, R33, R120 ;  /* 0x000000213d787223 */ /* 0x040fe20000000078 */
[-C--:B------:R-:W-:Y:S01]  /*0d10*/  FFMA R14, R61, R37.reuse, R6 ;  /* 0x000000253d0e7223 */ /* 0x080fe20000000006 */
[-C--:B------:R-:W-:Y:S01]  /*0d20*/  FFMA R23, R64, R37.reuse, R19 ;  /* 0x0000002540177223 */ /* 0x080fe20000000013 */
[----:B------:R-:W0:Y:S01]  /*0d30*/  LDS.128 R76, [R85+0x400] ;  /* 0x00040000554c7984 */ /* 0x000e220000000c00 */
[----:B------:R-:W-:Y:S01]  /*0d40*/  FFMA R6, R63, R37, R10 ;  /* 0x000000253f067223 */ /* 0x000fe2000000000a */
[CC--:B------:R-:W-:Y:S01]  /*0d50*/  FFMA R19, R60.reuse, R73.reuse, R11 ;  /* 0x000000493c137223 */ /* 0x0c0fe2000000000b */
[----:B------:R-:W-:Y:S01]  /*0d60*/  FFMA R61, R61, R73, R8 ;  /* 0x000000493d3d7223 */ /* 0x000fe20000000008 */
[----:B------:R-:W-:Y:S01]  /*0d70*/  FFMA R15, R60, R37, R29 ;  /* 0x000000253c0f7223 */ /* 0x000fe2000000001d */
[----:B------:R-:W1:Y:S01]  /*0d80*/  LDS.128 R8, [R85+0x410] ;  /* 0x0004100055087984 */ /* 0x000e620000000c00 */
[C---:B------:R-:W-:Y:S01]  /*0d90*/  FFMA R29, R72.reuse, R54, R13 ;  /* 0x00000036481d7223 */ /* 0x040fe2000000000d */
[C---:B------:R-:W-:Y:S01]  /*0da0*/  FFMA R18, R72.reuse, R55, R69 ;  /* 0x0000003748127223 */ /* 0x040fe20000000045 */
[----:B------:R-:W-:Y:S01]  /*0db0*/  FFMA R81, R72, R58, R81 ;  /* 0x0000003a48517223 */ /* 0x000fe20000000051 */
[-C--:B------:R-:W-:Y:S01]  /*0dc0*/  FFMA R121, R60, R33.reuse, R121 ;  /* 0x000000213c797223 */ /* 0x080fe20000000079 */
[-C--:B------:R-:W-:Y:S01]  /*0dd0*/  FFMA R21, R64, R33.reuse, R21 ;  /* 0x0000002140157223 */ /* 0x080fe20000000015 */
[C---:B------:R-:W-:Y:S01]  /*0de0*/  FFMA R20, R65.reuse, R33, R20 ;  /* 0x0000002141147223 */ /* 0x040fe20000000014 */
[----:B------:R-:W-:Y:S01]  /*0df0*/  FFMA R22, R65, R37, R22 ;  /* 0x0000002541167223 */ /* 0x000fe20000000016 */
[----:B------:R-:W-:Y:S01]  /*0e00*/  FFMA R72, R72, R59, R84 ;  /* 0x0000003b48487223 */ /* 0x000fe20000000054 */
[-C--:B------:R-:W-:Y:S01]  /*0e10*/  FFMA R115, R62, R33.reuse, R115 ;  /* 0x000000213e737223 */ /* 0x080fe20000000073 */
[CC--:B------:R-:W-:Y:S01]  /*0e20*/  FFMA R16, R63.reuse, R33.reuse, R16 ;  /* 0x000000213f107223 */ /* 0x0c0fe20000000010 */
[----:B------:R-:W-:Y:S01]  /*0e30*/  FFMA R17, R66, R33, R17 ;  /* 0x0000002142117223 */ /* 0x000fe20000000011 */
[-C--:B------:R-:W-:Y:S01]  /*0e40*/  FFMA R13, R63, R73.reuse, R18 ;  /* 0x000000493f0d7223 */ /* 0x080fe20000000012 */
[----:B------:R-:W-:Y:S01]  /*0e50*/  FFMA R80, R65, R73, R80 ;  /* 0x0000004941507223 */ /* 0x000fe20000000050 */
[C---:B------:R-:W-:Y:S01]  /*0e60*/  FFMA R33, R67.reuse, R33, R32 ;  /* 0x0000002143217223 */ /* 0x040fe20000000020 */
[C---:B------:R-:W-:Y:S01]  /*0e70*/  FFMA R37, R67.reuse, R37, R36 ;  /* 0x0000002543257223 */ /* 0x040fe20000000024 */
[-C--:B------:R-:W-:Y:S01]  /*0e80*/  FFMA R127, R64, R73.reuse, R127 ;  /* 0x00000049407f7223 */ /* 0x080fe2000000007f */
[-C--:B------:R-:W-:Y:S01]  /*0e90*/  FFMA R81, R66, R73.reuse, R81 ;  /* 0x0000004942517223 */ /* 0x080fe20000000051 */
[-C--:B------:R-:W-:Y:S01]  /*0ea0*/  FFMA R65, R67, R73.reuse, R72 ;  /* 0x0000004943417223 */ /* 0x080fe20000000048 */
[----:B------:R-:W2:Y:S01]  /*0eb0*/  LDS.128 R68, [R85+0x600] ;  /* 0x0006000055447984 */ /* 0x000ea20000000c00 */
[----:B------:R-:W-:Y:S01]  /*0ec0*/  FFMA R29, R62, R73, R29 ;  /* 0x000000493e1d7223 */ /* 0x000fe2000000001d */
[C---:B0-----:R-:W-:Y:S01]  /*0ed0*/  FFMA R107, R76.reuse, R50, R107 ;  /* 0x000000324c6b7223 */ /* 0x041fe2000000006b */
[C---:B------:R-:W-:Y:S01]  /*0ee0*/  FFMA R110, R76.reuse, R46, R110 ;  /* 0x0000002e4c6e7223 */ /* 0x040fe2000000006e */
[C---:B------:R-:W-:Y:S01]  /*0ef0*/  FFMA R56, R76.reuse, R42, R112 ;  /* 0x0000002a4c387223 */ /* 0x040fe20000000070 */
[C---:B------:R-:W-:Y:S01]  /*0f00*/  FFMA R126, R76.reuse, R26, R126 ;  /* 0x0000001a4c7e7223 */ /* 0x040fe2000000007e */
[C---:B------:R-:W-:Y:S01]  /*0f10*/  FFMA R125, R76.reuse, R30, R125 ;  /* 0x0000001e4c7d7223 */ /* 0x040fe2000000007d */
[C---:B------:R-:W-:Y:S01]  /*0f20*/  FFMA R121, R76.reuse, R34, R121 ;  /* 0x000000224c797223 */ /* 0x040fe20000000079 */
[C---:B------:R-:W-:Y:S01]  /*0f30*/  FFMA R63, R76.reuse, R38, R15 ;  /* 0x000000264c3f7223 */ /* 0x040fe2000000000f */
[----:B------:R-:W-:Y:S01]  /*0f40*/  FFMA R54, R76, R74, R19 ;  /* 0x0000004a4c367223 */ /* 0x000fe20000000013 */
[CC--:B-1----:R-:W-:Y:S01]  /*0f50*/  FFMA R67, R8.reuse, R34.reuse, R21 ;  /* 0x0000002208437223 */ /* 0x0c2fe20000000015 */
[C---:B------:R-:W-:Y:S01]  /*0f60*/  FFMA R76, R9.reuse, R34, R20 ;  /* 0x00000022094c7223 */ /* 0x040fe20000000014 */
[-C--:B------:R-:W-:Y:S01]  /*0f70*/  FFMA R66, R8, R38.reuse, R23 ;  /* 0x0000002608427223 */ /* 0x080fe20000000017 */
[----:B------:R-:W-:Y:S01]  /*0f80*/  FFMA R64, R9, R38, R22 ;  /* 0x0000002609407223 */ /* 0x000fe20000000016 */
[----:B------:R-:W-:Y:S01]  /*0f90*/  FFMA R106, R50, R77, R106 ;  /* 0x0000004d326a7223 */ /* 0x000fe2000000006a */
[----:B------:R-:W0:Y:S01]  /*0fa0*/  LDS.128 R20, [R85+0x610] ;  /* 0x0006100055147984 */ /* 0x000e220000000c00 */
[C---:B------:R-:W-:Y:S01]  /*0fb0*/  FFMA R55, R77.reuse, R46, R109 ;  /* 0x0000002e4d377223 */ /* 0x040fe2000000006d */
[C---:B------:R-:W-:Y:S01]  /*0fc0*/  FFMA R96, R77.reuse, R42, R96 ;  /* 0x0000002a4d607223 */ /* 0x040fe20000000060 */
[C---:B------:R-:W-:Y:S01]  /*0fd0*/  FFMA R53, R77.reuse, R26, R113 ;  /* 0x0000001a4d357223 */ /* 0x040fe20000000071 */
[C---:B------:R-:W-:Y:S01]  /*0fe0*/  FFMA R124, R77.reuse, R30, R124 ;  /* 0x0000001e4d7c7223 */ /* 0x040fe2000000007c */
[C---:B------:R-:W-:Y:S01]  /*0ff0*/  FFMA R120, R77.reuse, R34, R120 ;  /* 0x000000224d787223 */ /* 0x040fe20000000078 */
[C---:B------:R-:W-:Y:S01]  /*1000*/  FFMA R62, R77.reuse, R38, R14 ;  /* 0x000000264d3e7223 */ /* 0x040fe2000000000e */
[----:B------:R-:W-:Y:S01]  /*1010*/  FFMA R32, R77, R74, R61 ;  /* 0x0000004a4d207223 */ /* 0x000fe2000000003d */
[-C--:B------:R-:W-:Y:S01]  /*1020*/  FFMA R86, R9, R26.reuse, R86 ;  /* 0x0000001a09567223 */ /* 0x080fe20000000056 */
[----:B------:R-:W-:Y:S01]  /*1030*/  FFMA R28, R10, R26, R24 ;  /* 0x0000001a0a1c7223 */ /* 0x000fe20000000018 */
[----:B------:R-:W-:Y:S01]  /*1040*/  FFMA R109, R50, R78, R105 ;  /* 0x0000004e326d7223 */ /* 0x000fe20000000069 */
[C---:B------:R-:W-:Y:S01]  /*1050*/  FFMA R52, R78.reuse, R46, R108 ;  /* 0x0000002e4e347223 */ /* 0x040fe2000000006c */
[C---:B------:R-:W-:Y:S01]  /*1060*/  FFMA R36, R78.reuse, R42, R95 ;  /* 0x0000002a4e247223 */ /* 0x040fe2000000005f */
[C---:B------:R-:W-:Y:S01]  /*1070*/  FFMA R61, R78.reuse, R26, R111 ;  /* 0x0000001a4e3d7223 */ /* 0x040fe2000000006f */
[C---:B------:R-:W-:Y:S01]  /*1080*/  FFMA R123, R78.reuse, R30, R123 ;  /* 0x0000001e4e7b7223 */ /* 0x040fe2000000007b */
[C---:B------:R-:W-:Y:S01]  /*1090*/  FFMA R115, R78.reuse, R34, R115 ;  /* 0x000000224e737223 */ /* 0x040fe20000000073 */
[C---:B------:R-:W-:Y:S01]  /*10a0*/  FFMA R60, R78.reuse, R38, R12 ;  /* 0x000000264e3c7223 */ /* 0x040fe2000000000c */
[----:B------:R-:W-:Y:S01]  /*10b0*/  FFMA R29, R78, R74, R29 ;  /* 0x0000004a4e1d7223 */ /* 0x000fe2000000001d */
[----:B------:R-:W-:Y:S01]  /*10c0*/  FFMA R25, R11, R26, R25 ;  /* 0x0000001a0b197223 */ /* 0x000fe20000000019 */
[----:B------:R-:W-:Y:S01]  /*10d0*/  FFMA R24, R10, R38, R7 ;  /* 0x000000260a187223 */ /* 0x000fe20000000007 */
[C---:B------:R-:W-:Y:S01]  /*10e0*/  FFMA R14, R79.reuse, R74, R13 ;  /* 0x0000004a4f0e7223 */ /* 0x040fe2000000000d */
[----:B------:R-:W-:Y:S01]  /*10f0*/  FFMA R18, R50, R79, R100 ;  /* 0x0000004f32127223 */ /* 0x000fe20000000064 */
[C---:B------:R-:W-:Y:S01]  /*1100*/  FFMA R19, R79.reuse, R46, R103 ;  /* 0x0000002e4f137223 */ /* 0x040fe20000000067 */
[----:B------:R-:W-:Y:S01]  /*1110*/  FFMA R84, R79, R34, R16 ;  /* 0x000000224f547223 */ /* 0x000fe20000000010 */
[----:B------:R-:W-:Y:S01]  /*1120*/  FFMA R12, R8, R50, R48 ;  /* 0x00000032080c7223 */ /* 0x000fe20000000030 */
[C---:B------:R-:W-:Y:S01]  /*1130*/  FFMA R13, R50.reuse, R9, R99 ;  /* 0x00000009320d7223 */ /* 0x040fe20000000063 */
[C---:B------:R-:W-:Y:S01]  /*1140*/  FFMA R44, R50.reuse, R10, R44 ;  /* 0x0000000a322c7223 */ /* 0x040fe2000000002c */
[----:B------:R-:W-:Y:S01]  /*1150*/  FFMA R104, R50, R11, R104 ;  /* 0x0000000b32687223 */ /* 0x000fe20000000068 */
[C---:B------:R-:W-:Y:S01]  /*1160*/  FFMA R95, R9.reuse, R42, R90 ;  /* 0x0000002a095f7223 */ /* 0x040fe2000000005a */
[-C--:B------:R-:W-:Y:S01]  /*1170*/  FFMA R127, R8, R74.reuse, R127 ;  /* 0x0000004a087f7223 */ /* 0x080fe2000000007f */
[-C--:B------:R-:W-:Y:S01]  /*1180*/  FFMA R80, R9, R74.reuse, R80 ;  /* 0x0000004a09507223 */ /* 0x080fe20000000050 */
[-C--:B------:R-:W-:Y:S01]  /*1190*/  FFMA R81, R10, R74.reuse, R81 ;  /* 0x0000004a0a517223 */ /* 0x080fe20000000051 */
[----:B------:R-:W-:Y:S01]  /*11a0*/  FFMA R65, R11, R74, R65 ;  /* 0x0000004a0b417223 */ /* 0x000fe20000000041 */
[CC--:B------:R-:W-:Y:S01]  /*11b0*/  FFMA R103, R8.reuse, R46.reuse, R49 ;  /* 0x0000002e08677223 */ /* 0x0c0fe20000000031 */
[----:B------:R-:W-:Y:S01]  /*11c0*/  FFMA R15, R9, R46, R101 ;  /* 0x0000002e090f7223 */ /* 0x000fe20000000065 */
[----:B------:R-:W-:Y:S01]  /*11d0*/  FFMA R16, R8, R42, R92 ;  /* 0x0000002a08107223 */ /* 0x000fe2000000005c */
[----:B--2---:R-:W-:Y:S01]  /*11e0*/  FFMA R108, R51, R69, R106 ;  /* 0x00000045336c7223 */ /* 0x004fe2000000006a */
[C---:B------:R-:W-:Y:S01]  /*11f0*/  FFMA R100, R69.reuse, R47, R55 ;  /* 0x0000002f45647223 */ /* 0x040fe20000000037 */
[C---:B------:R-:W-:Y:S01]  /*1200*/  FFMA R90, R69.reuse, R43, R96 ;  /* 0x0000002b455a7223 */ /* 0x040fe20000000060 */
[C---:B------:R-:W-:Y:S01]  /*1210*/  FFMA R7, R69.reuse, R27, R53 ;  /* 0x0000001b45077223 */ /* 0x040fe20000000035 */
[C---:B------:R-:W-:Y:S01]  /*1220*/  FFMA R124, R69.reuse, R31, R124 ;  /* 0x0000001f457c7223 */ /* 0x040fe2000000007c */
[C---:B------:R-:W-:Y:S01]  /*1230*/  FFMA R120, R69.reuse, R35, R120 ;  /* 0x0000002345787223 */ /* 0x040fe20000000078 */
[C---:B------:R-:W-:Y:S01]  /*1240*/  FFMA R62, R69.reuse, R39, R62 ;  /* 0x00000027453e7223 */ /* 0x040fe2000000003e */
[----:B------:R-:W-:Y:S01]  /*1250*/  FFMA R50, R69, R75, R32 ;  /* 0x0000004b45327223 */ /* 0x000fe20000000020 */
[----:B0-----:R-:W-:Y:S01]  /*1260*/  FFMA R74, R21, R27, R86 ;  /* 0x0000001b154a7223 */ /* 0x001fe20000000056 */
        /* <DEDUP_REMOVED lines=9> */
[C---:B------:R-:W-:Y:S01]  /*1300*/  FFMA R69, R22.reuse, R39, R24 ;  /* 0x0000002716457223 */ /* 0x040fe20000000018 */
[----:B------:R-:W-:Y:S01]  /*1310*/  FFMA R70, R22, R27, R28 ;  /* 0x0000001b16467223 */ /* 0x000fe2000000001c */
[----:B------:R-:W-:-:S04]  /*1320*/  IMAD.WIDE R24, R83, 0x4, R118 ;  /* 0x0000000453187825 */ /* 0x000fc800078e0276 */
[CC--:B------:R-:W-:Y:S01]  /*1330*/  FFMA R72, R79.reuse, R26.reuse, R97 ;  /* 0x0000001a4f487223 */ /* 0x0c0fe20000000061 */
[----:B------:R-:W-:Y:S01]  /*1340*/  FFMA R73, R8, R26, R94 ;  /* 0x0000001a08497223 */ /* 0x000fe2000000005e */
[----:B------:R-:W-:Y:S01]  /*1350*/  FFMA R122, R79, R30, R122 ;  /* 0x0000001e4f7a7223 */ /* 0x000fe2000000007a */
[----:B------:R-:W-:-:S04]  /*1360*/  IMAD.WIDE R28, R82, 0x4, R116 ;  /* 0x00000004521c7825 */ /* 0x000fc800078e0274 */
[-C--:B------:R-:W-:Y:S01]  /*1370*/  FFMA R87, R8, R30.reuse, R87 ;  /* 0x0000001e08577223 */ /* 0x080fe20000000057 */
[-C--:B------:R-:W-:Y:S01]  /*1380*/  FFMA R88, R9, R30.reuse, R88 ;  /* 0x0000001e09587223 */ /* 0x080fe20000000058 */
[-C--:B------:R-:W-:Y:S01]  /*1390*/  FFMA R89, R10, R30.reuse, R89 ;  /* 0x0000001e0a597223 */ /* 0x080fe20000000059 */
[----:B------:R-:W-:Y:S01]  /*13a0*/  FFMA R91, R11, R30, R91 ;  /* 0x0000001e0b5b7223 */ /* 0x000fe2000000005b */
[-C--:B------:R-:W-:Y:S01]  /*13b0*/  FFMA R126, R68, R27.reuse, R126 ;  /* 0x0000001b447e7223 */ /* 0x080fe2000000007e */
[CC--:B------:R-:W-:Y:S01]  /*13c0*/  FFMA R72, R71.reuse, R27.reuse, R72 ;  /* 0x0000001b47487223 */ /* 0x0c0fe20000000048 */
[----:B------:R-:W-:Y:S01]  /*13d0*/  FFMA R73, R20, R27, R73 ;  /* 0x0000001b14497223 */ /* 0x000fe20000000049 */
[-C--:B------:R-:W-:Y:S01]  /*13e0*/  FFMA R125, R68, R31.reuse, R125 ;  /* 0x0000001f447d7223 */ /* 0x080fe2000000007d */
[-C--:B------:R-:W-:Y:S01]  /*13f0*/  FFMA R122, R71, R31.reuse, R122 ;  /* 0x0000001f477a7223 */ /* 0x080fe2000000007a */
[-C--:B------:R-:W-:Y:S01]  /*1400*/  FFMA R87, R20, R31.reuse, R87 ;  /* 0x0000001f14577223 */ /* 0x080fe20000000057 */
[-C--:B------:R-:W-:Y:S01]  /*1410*/  FFMA R88, R21, R31.reuse, R88 ;  /* 0x0000001f15587223 */ /* 0x080fe20000000058 */
[-C--:B------:R-:W-:Y:S01]  /*1420*/  FFMA R89, R22, R31.reuse, R89 ;  /* 0x0000001f16597223 */ /* 0x080fe20000000059 */
[----:B------:R-:W-:Y:S01]  /*1430*/  FFMA R91, R23, R31, R91 ;  /* 0x0000001f175b7223 */ /* 0x000fe2000000005b */
[----:B------:R-:W2:Y:S01]  /*1440*/  LDG.E.128.CONSTANT R24, desc[UR12][R24.64] ;  /* 0x0000000c18187981 */ /* 0x000ea2000c1e9d00 */
[C---:B------:R-:W-:Y:S01]  /*1450*/  FFMA R93, R79.reuse, R42, R93 ;  /* 0x0000002a4f5d7223 */ /* 0x040fe2000000005d */
[----:B------:R-:W-:Y:S01]  /*1460*/  FFMA R6, R79, R38, R6 ;  /* 0x000000264f067223 */ /* 0x000fe20000000006 */
[CC--:B------:R-:W-:Y:S01]  /*1470*/  FFMA R105, R10.reuse, R46.reuse, R102 ;  /* 0x0000002e0a697223 */ /* 0x0c0fe20000000066 */
[----:B------:R-:W3:Y:S01]  /*1480*/  LDG.E.128.CONSTANT R28, desc[UR12][R28.64] ;  /* 0x0000000c1c1c7981 */ /* 0x000ee2000c1e9d00 */
[C---:B------:R-:W-:Y:S01]  /*1490*/  FFMA R45, R11.reuse, R46, R45 ;  /* 0x0000002e0b2d7223 */ /* 0x040fe2000000002d */
[CC--:B------:R-:W-:Y:S01]  /*14a0*/  FFMA R40, R10.reuse, R42.reuse, R40 ;  /* 0x0000002a0a287223 */ /* 0x0c0fe20000000028 */
[C---:B------:R-:W-:Y:S01]  /*14b0*/  FFMA R41, R11.reuse, R42, R41 ;  /* 0x0000002a0b297223 */ /* 0x040fe20000000029 */
[-C--:B------:R-:W-:Y:S01]  /*14c0*/  FFMA R77, R10, R34.reuse, R17 ;  /* 0x000000220a4d7223 */ /* 0x080fe20000000011 */
[C---:B------:R-:W-:Y:S01]  /*14d0*/  FFMA R78, R11.reuse, R34, R33 ;  /* 0x000000220b4e7223 */ /* 0x040fe20000000021 */
[----:B------:R-:W-:Y:S01]  /*14e0*/  FFMA R38, R11, R38, R37 ;  /* 0x000000260b267223 */ /* 0x000fe20000000025 */
[C---:B------:R-:W-:Y:S01]  /*14f0*/  FFMA R79, R68.reuse, R43, R56 ;  /* 0x0000002b444f7223 */ /* 0x040fe20000000038 */
[----:B------:R-:W-:Y:S01]  /*1500*/  LDS.128 R8, [R98+0x10] ;  /* 0x0000100062087984 */ /* 0x000fe20000000c00 */
[C---:B------:R-:W-:Y:S01]  /*1510*/  FFMA R107, R68.reuse, R51, R107 ;  /* 0x00000033446b7223 */ /* 0x040fe2000000006b */
[C---:B------:R-:W-:Y:S01]  /*1520*/  FFMA R99, R68.reuse, R47, R110 ;  /* 0x0000002f44637223 */ /* 0x040fe2000000006e */
[C---:B------:R-:W-:Y:S01]  /*1530*/  FFMA R121, R68.reuse, R35, R121 ;  /* 0x0000002344797223 */ /* 0x040fe20000000079 */
[----:B------:R-:W0:Y:S01]  /*1540*/  LDS.128 R56, [R85+0x810] ;  /* 0x0008100055387984 */ /* 0x000e220000000c00 */
[C---:B------:R-:W-:Y:S01]  /*1550*/  FFMA R63, R68.reuse, R39, R63 ;  /* 0x00000027443f7223 */ /* 0x040fe2000000003f */
[----:B------:R-:W-:Y:S01]  /*1560*/  FFMA R68, R68, R75, R54 ;  /* 0x0000004b44447223 */ /* 0x000fe20000000036 */
[-C--:B------:R-:W-:Y:S01]  /*1570*/  FFMA R84, R71, R35.reuse, R84 ;  /* 0x0000002347547223 */ /* 0x080fe20000000054 */
[-C--:B------:R-:W-:Y:S01]  /*1580*/  FFMA R67, R20, R35.reuse, R67 ;  /* 0x0000002314437223 */ /* 0x080fe20000000043 */
[-C--:B------:R-:W-:Y:S01]  /*1590*/  FFMA R76, R21, R35.reuse, R76 ;  /* 0x00000023154c7223 */ /* 0x080fe2000000004c */
[-C--:B------:R-:W-:Y:S01]  /*15a0*/  FFMA R77, R22, R35.reuse, R77 ;  /* 0x00000023164d7223 */ /* 0x080fe2000000004d */
[----:B------:R-:W-:Y:S01]  /*15b0*/  FFMA R78, R23, R35, R78 ;  /* 0x00000023174e7223 */ /* 0x000fe2000000004e */
[----:B------:R-:W1:Y:S01]  /*15c0*/  LDS.128 R52, [R85+0x800] ;  /* 0x0008000055347984 */ /* 0x000e620000000c00 */
[C---:B------:R-:W-:Y:S01]  /*15d0*/  FFMA R44, R51.reuse, R22, R44 ;  /* 0x00000016332c7223 */ /* 0x040fe2000000002c */
[C---:B------:R-:W-:Y:S01]  /*15e0*/  FFMA R110, R51.reuse, R71, R18 ;  /* 0x00000047336e7223 */ /* 0x040fe20000000012 */
[C---:B------:R-:W-:Y:S01]  /*15f0*/  FFMA R111, R20.reuse, R51, R12 ;  /* 0x00000033146f7223 */ /* 0x040fe2000000000c */
[----:B------:R-:W4:Y:S01]  /*1600*/  LDS.128 R32, [R98+0x90] ;  /* 0x0000900062207984 */ /* 0x000f220000000c00 */
[C---:B------:R-:W-:Y:S01]  /*1610*/  FFMA R112, R51.reuse, R21, R13 ;  /* 0x0000001533707223 */ /* 0x040fe2000000000d */
[----:B------:R-:W-:Y:S01]  /*1620*/  FFMA R114, R51, R23, R104 ;  /* 0x0000001733727223 */ /* 0x000fe20000000068 */
[C---:B------:R-:W-:Y:S01]  /*1630*/  FFMA R102, R71.reuse, R47, R19 ;  /* 0x0000002f47667223 */ /* 0x040fe20000000013 */
[----:B------:R-:W-:Y:S01]  /*1640*/  FFMA R6, R71, R39, R6 ;  /* 0x0000002747067223 */ /* 0x000fe20000000006 */
[C---:B------:R-:W-:Y:S01]  /*1650*/  FFMA R94, R20.reuse, R43, R16 ;  /* 0x0000002b145e7223 */ /* 0x040fe20000000010 */
[CC--:B------:R-:W-:Y:S01]  /*1660*/  FFMA R66, R20.reuse, R39.reuse, R66 ;  /* 0x0000002714427223 */ /* 0x0c0fe20000000042 */
[-C--:B------:R-:W-:Y:S01]  /*1670*/  FFMA R64, R21, R39.reuse, R64 ;  /* 0x0000002715407223 */ /* 0x080fe20000000040 */
[----:B------:R-:W-:Y:S01]  /*1680*/  FFMA R51, R23, R39, R38 ;  /* 0x0000002717337223 */ /* 0x000fe20000000026 */
[C---:B------:R-:W-:Y:S01]  /*1690*/  FFMA R93, R71.reuse, R43, R93 ;  /* 0x0000002b475d7223 */ /* 0x040fe2000000005d */
[----:B------:R-:W-:Y:S01]  /*16a0*/  FFMA R48, R71, R75, R14 ;  /* 0x0000004b47307223 */ /* 0x000fe2000000000e */
[-C--:B------:R-:W-:Y:S01]  /*16b0*/  FFMA R103, R20, R47.reuse, R103 ;  /* 0x0000002f14677223 */ /* 0x080fe20000000067 */
[-C--:B------:R-:W-:Y:S01]  /*16c0*/  FFMA R104, R21, R47.reuse, R15 ;  /* 0x0000002f15687223 */ /* 0x080fe2000000000f */
[CC--:B------:R-:W-:Y:S01]  /*16d0*/  FFMA R105, R22.reuse, R47.reuse, R105 ;  /* 0x0000002f16697223 */ /* 0x0c0fe20000000069 */
[----:B------:R-:W-:Y:S01]  /*16e0*/  FFMA R106, R23, R47, R45 ;  /* 0x0000002f176a7223 */ /* 0x000fe2000000002d */
[-C--:B------:R-:W-:Y:S01]  /*16f0*/  FFMA R95, R21, R43.reuse, R95 ;  /* 0x0000002b155f7223 */ /* 0x080fe2000000005f */
[-C--:B------:R-:W-:Y:S01]  /*1700*/  FFMA R96, R22, R43.reuse, R40 ;  /* 0x0000002b16607223 */ /* 0x080fe20000000028 */
[----:B------:R-:W-:Y:S01]  /*1710*/  FFMA R97, R23, R43, R41 ;  /* 0x0000002b17617223 */ /* 0x000fe20000000029 */
[----:B------:R-:W5:Y:S01]  /*1720*/  LDS.128 R16, [R98+0x50] ;  /* 0x0000500062107984 */ /* 0x000f620000000c00 */
[-C--:B------:R-:W-:Y:S01]  /*1730*/  FFMA R127, R20, R75.reuse, R127 ;  /* 0x0000004b147f7223 */ /* 0x080fe2000000007f */
[-C--:B------:R-:W-:Y:S01]  /*1740*/  FFMA R80, R21, R75.reuse, R80 ;  /* 0x0000004b15507223 */ /* 0x080fe20000000050 */
[-C--:B------:R-:W-:Y:S01]  /*1750*/  FFMA R81, R22, R75.reuse, R81 ;  /* 0x0000004b16517223 */ /* 0x080fe20000000051 */
[----:B------:R-:W-:Y:S01]  /*1760*/  FFMA R65, R23, R75, R65 ;  /* 0x0000004b17417223 */ /* 0x000fe20000000041 */
[----:B------:R-:W5:Y:S04]  /*1770*/  LDS.128 R36, [R98+0xb0] ;  /* 0x0000b00062247984 */ /* 0x000f680000000c00 */
[----:B------:R-:W5:Y:S01]  /*1780*/  LDS.128 R12, [R98+0x30] ;  /* 0x00003000620c7984 */ /* 0x000f620000000c00 */
[C---:B0-----:R-:W-:Y:S01]  /*1790*/  FFMA R113, R8.reuse, R58, R44 ;  /* 0x0000003a08717223 */ /* 0x041fe2000000002c */
[----:B------:R-:W0:Y:S01]  /*17a0*/  LDCU UR9, c[0x0][0x360] ;  /* 0x00006c00ff0977ac */ /* 0x000e220008000800 */
[C---:B------:R-:W-:Y:S01]  /*17b0*/  FFMA R111, R8.reuse, R56, R111 ;  /* 0x00000038086f7223 */ /* 0x040fe2000000006f */
[----:B------:R-:W5:Y:S01]  /*17c0*/  LDS.128 R20, [R98+0x70] ;  /* 0x0000700062147984 */ /* 0x000f620000000c00 */
[C---:B------:R-:W-:Y:S01]  /*17d0*/  FFMA R112, R8.reuse, R57, R112 ;  /* 0x0000003908707223 */ /* 0x040fe20000000070 */
[----:B------:R-:W-:-:S02]  /*17e0*/  FFMA R114, R8, R59, R114 ;  /* 0x0000003b08727223 */ /* 0x000fc40000000072 */
[----:B------:R-:W5:Y:S01]  /*17f0*/  LDS.128 R40, [R98+0xd0] ;  /* 0x0000d00062287984 */ /* 0x000f620000000c00 */
[C---:B-1----:R-:W-:Y:S01]  /*1800*/  FFMA R107, R8.reuse, R52, R107 ;  /* 0x00000034086b7223 */ /* 0x042fe2000000006b */
[CC--:B------:R-:W-:Y:S01]  /*1810*/  FFMA R108, R8.reuse, R53.reuse, R108 ;  /* 0x00000035086c7223 */ /* 0x0c0fe2000000006c */
[----:B------:R-:W-:Y:S01]  /*1820*/  FFMA R109, R8, R54, R109 ;  /* 0x00000036086d7223 */ /* 0x000fe2000000006d */
[----:B------:R-:W1:Y:S01]  /*1830*/  LDS.128 R44, [R98+0xf0] ;  /* 0x0000f000622c7984 */ /* 0x000e620000000c00 */
[----:B----4-:R-:W-:Y:S01]  /*1840*/  FFMA R125, R52, R32, R125 ;  /* 0x00000020347d7223 */ /* 0x010fe2000000007d */
[C---:B------:R-:W-:Y:S01]  /*1850*/  FFMA R124, R32.reuse, R53, R124 ;  /* 0x00000035207c7223 */ /* 0x040fe2000000007c */
[C---:B------:R-:W-:Y:S01]  /*1860*/  FFMA R123, R32.reuse, R54, R123 ;  /* 0x00000036207b7223 */ /* 0x040fe2000000007b */
[----:B------:R-:W-:Y:S01]  /*1870*/  FFMA R122, R32, R55, R122 ;  /* 0x00000037207a7223 */ /* 0x000fe2000000007a */
[----:B------:R-:W-:Y:S01]  /*1880*/  FFMA R87, R56, R32, R87 ;  /* 0x0000002038577223 */ /* 0x000fe20000000057 */
[C---:B------:R-:W-:Y:S01]  /*1890*/  FFMA R88, R32.reuse, R57, R88 ;  /* 0x0000003920587223 */ /* 0x040fe20000000058 */
[C---:B------:R-:W-:Y:S01]  /*18a0*/  FFMA R89, R32.reuse, R58, R89 ;  /* 0x0000003a20597223 */ /* 0x040fe20000000059 */
[----:B------:R-:W-:Y:S01]  /*18b0*/  FFMA R91, R32, R59, R91 ;  /* 0x0000003b205b7223 */ /* 0x000fe2000000005b */
[----:B0-----:R-:W-:-:S02]  /*18c0*/  IMAD R32, R5, UR9, R3 ;  /* 0x0000000905207c24 */ /* 0x001fc4000f8e0203 */
[----:B------:R-:W-:-:S03]  /*18d0*/  FFMA R110, R8, R55, R110 ;  /* 0x00000037086e7223 */ /* 0x000fc6000000006e */
[----:B------:R-:W-:Y:S01]  /*18e0*/  SHF.L.U32 R32, R32, 0x4, RZ ;  /* 0x0000000420207819 */ /* 0x000fe200000006ff */
[----:B-----5:R-:W-:Y:S01]  /*18f0*/  FFMA R79, R52, R16, R79 ;  /* 0x00000010344f7223 */ /* 0x020fe2000000004f */
[C---:B------:R-:W-:Y:S01]  /*1900*/  FFMA R90, R16.reuse, R53, R90 ;  /* 0x00000035105a7223 */ /* 0x040fe2000000005a */
[C---:B------:R-:W-:Y:S01]  /*1910*/  FFMA R92, R16.reuse, R54, R92 ;  /* 0x00000036105c7223 */ /* 0x040fe2000000005c */
[----:B------:R-:W-:Y:S01]  /*1920*/  FFMA R93, R16, R55, R93 ;  /* 0x00000037105d7223 */ /* 0x000fe2000000005d */
[----:B------:R-:W-:Y:S01]  /*1930*/  FFMA R94, R56, R16, R94 ;  /* 0x00000010385e7223 */ /* 0x000fe2000000005e */
        /* <DEDUP_REMOVED lines=35> */
[----:B-1----:R-:W-:Y:S01]  /*1b70*/  FFMA R8, R52, R44, R68 ;  /* 0x0000002c34087223 */ /* 0x002fe20000000044 */
[C---:B------:R-:W-:Y:S01]  /*1b80*/  FFMA R12, R44.reuse, R53, R50 ;  /* 0x000000352c0c7223 */ /* 0x040fe20000000032 */
[C---:B------:R-:W-:Y:S01]  /*1b90*/  FFMA R20, R44.reuse, R54, R49 ;  /* 0x000000362c147223 */ /* 0x040fe20000000031 */
[----:B------:R-:W-:Y:S01]  /*1ba0*/  FFMA R98, R44, R55, R48 ;  /* 0x000000372c627223 */ /* 0x000fe20000000030 */
[----:B------:R-:W0:Y:S01]  /*1bb0*/  LDS.128 R68, [R85+0xa00] ;  /* 0x000a000055447984 */ /* 0x000e220000000c00 */
[----:B------:R-:W-:Y:S01]  /*1bc0*/  FFMA R56, R56, R44, R127 ;  /* 0x0000002c38387223 */ /* 0x000fe2000000007f */
[C---:B------:R-:W-:Y:S01]  /*1bd0*/  FFMA R80, R44.reuse, R57, R80 ;  /* 0x000000392c507223 */ /* 0x040fe20000000050 */
[C---:B------:R-:W-:Y:S01]  /*1be0*/  FFMA R81, R44.reuse, R58, R81 ;  /* 0x0000003a2c517223 */ /* 0x040fe20000000051 */
[----:B------:R-:W1:Y:S01]  /*1bf0*/  LDS.128 R48, [R85+0xa10] ;  /* 0x000a100055307984 */ /* 0x000e620000000c00 */
[----:B------:R-:W-:Y:S01]  /*1c00*/  FFMA R65, R44, R59, R65 ;  /* 0x0000003b2c417223 */ /* 0x000fe20000000041 */
[----:B------:R-:W-:-:S02]  /*1c10*/  LOP3.LUT R40, R32, 0xffffffe0, RZ, 0xc0, !PT ;  /* 0xffffffe020287812 */ /* 0x000fc400078ec0ff */
[C---:B------:R-:W-:Y:S02]  /*1c20*/  LOP3.LUT R53, R32.reuse, 0x10, RZ, 0xc0, !PT ;  /* 0x0000001020357812 */ /* 0x040fe400078ec0ff */
[C---:B------:R-:W-:Y:S02]  /*1c30*/  LOP3.LUT R55, R32.reuse, 0x1f0, RZ, 0xc0, !PT ;  /* 0x000001f020377812 */ /* 0x040fe400078ec0ff */
[----:B------:R-:W-:Y:S02]  /*1c40*/  LOP3.LUT R44, R32, 0xfffffe00, RZ, 0xc0, !PT ;  /* 0xfffffe00202c7812 */ /* 0x000fe400078ec0ff */
[----:B------:R-:W-:Y:S02]  /*1c50*/  IADD3 R32, PT, PT, R53, UR5, R40 ;  /* 0x0000000535207c10 */ /* 0x000fe4000fffe028 */
[----:B------:R-:W-:Y:S02]  /*1c60*/  IADD3 R40, PT, PT, R55, UR6, R44 ;  /* 0x0000000637287c10 */ /* 0x000fe4000fffe02c */
[----:B------:R-:W4:Y:S01]  /*1c70*/  LDS.128 R52, [R85+0xc00] ;  /* 0x000c000055347984 */ /* 0x000f220000000c00 */
[-C--:B0-----:R-:W-:Y:S01]  /*1c80*/  FFMA R99, R68, R13.reuse, R99 ;  /* 0x0000000d44637223 */ /* 0x081fe20000000063 */
[-C--:B------:R-:W-:Y:S01]  /*1c90*/  FFMA R100, R69, R13.reuse, R100 ;  /* 0x0000000d45647223 */ /* 0x080fe20000000064 */
[-C--:B------:R-:W-:Y:S01]  /*1ca0*/  FFMA R101, R70, R13.reuse, R101 ;  /* 0x0000000d46657223 */ /* 0x080fe20000000065 */
[-C--:B------:R-:W-:Y:S01]  /*1cb0*/  FFMA R102, R71, R13.reuse, R102 ;  /* 0x0000000d47667223 */ /* 0x080fe20000000066 */
[-C--:B-1----:R-:W-:Y:S01]  /*1cc0*/  FFMA R103, R48, R13.reuse, R103 ;  /* 0x0000000d30677223 */ /* 0x082fe20000000067 */
        /* <DEDUP_REMOVED lines=27> */
[----:B------:R-:W-:Y:S01]  /*1e80*/  FFMA R107, R68, R9, R107 ;  /* 0x00000009446b7223 */ /* 0x000fe2000000006b */
[C---:B------:R-:W-:Y:S01]  /*1e90*/  FFMA R108, R9.reuse, R69, R108 ;  /* 0x00000045096c7223 */ /* 0x040fe2000000006c */
[C---:B------:R-:W-:Y:S01]  /*1ea0*/  FFMA R109, R9.reuse, R70, R109 ;  /* 0x00000046096d7223 */ /* 0x040fe2000000006d */
[C---:B------:R-:W-:Y:S01]  /*1eb0*/  FFMA R110, R9.reuse, R71, R110 ;  /* 0x00000047096e7223 */ /* 0x040fe2000000006e */
        /* <DEDUP_REMOVED lines=25> */
[----:B------:R-:W0:Y:S01]  /*2050*/  LDS.128 R56, [R85+0xc10] ;  /* 0x000c100055387984 */ /* 0x000e220000000c00 */
[----:B----4-:R-:W-:Y:S01]  /*2060*/  FFMA R6, R52, R42, R37 ;  /* 0x0000002a34067223 */ /* 0x010fe20000000025 */
[C---:B------:R-:W-:Y:S01]  /*2070*/  FFMA R37, R53.reuse, R22, R7 ;  /* 0x0000001635257223 */ /* 0x040fe20000000007 */
[----:B------:R-:W-:Y:S01]  /*2080*/  FFMA R7, R53, R42, R9 ;  /* 0x0000002a35077223 */ /* 0x000fe20000000009 */
[-C--:B------:R-:W-:Y:S01]  /*2090*/  FFMA R80, R49, R45.reuse, R80 ;  /* 0x0000002d31507223 */ /* 0x080fe20000000050 */
[-C--:B------:R-:W-:Y:S01]  /*20a0*/  FFMA R81, R50, R45.reuse, R81 ;  /* 0x0000002d32517223 */ /* 0x080fe20000000051 */
[----:B------:R-:W-:Y:S01]  /*20b0*/  FFMA R65, R51, R45, R65 ;  /* 0x0000002d33417223 */ /* 0x000fe20000000041 */
[----:B------:R-:W-:Y:S01]  /*20c0*/  FFMA R9, R53, R46, R12 ;  /* 0x0000002e35097223 */ /* 0x000fe2000000000c */
        /* <DEDUP_REMOVED lines=9> */
[C---:B------:R-:W-:Y:S01]  /*2160*/  FFMA R108, R10.reuse, R53, R108 ;  /* 0x000000350a6c7223 */ /* 0x040fe2000000006c */
[C---:B------:R-:W-:Y:S01]  /*2170*/  FFMA R100, R53.reuse, R14, R100 ;  /* 0x0000000e35647223 */ /* 0x040fe20000000064 */
[C---:B------:R-:W-:Y:S01]  /*2180*/  FFMA R90, R53.reuse, R18, R90 ;  /* 0x00000012355a7223 */ /* 0x040fe2000000005a */
[C---:B------:R-:W-:Y:S01]  /*2190*/  FFMA R20, R53.reuse, R34, R124 ;  /* 0x0000002235147223 */ /* 0x040fe2000000007c */
[----:B------:R-:W-:Y:S01]  /*21a0*/  FFMA R62, R53, R38, R120 ;  /* 0x00000026353e7223 */ /* 0x000fe20000000078 */
[----:B------:R-:W-:Y:S01]  /*21b0*/  FFMA R109, R10, R54, R109 ;  /* 0x000000360a6d7223 */ /* 0x000fe2000000006d */
        /* <DEDUP_REMOVED lines=13> */
[----:B------:R-:W1:Y:S04]  /*2290*/  LDS.128 R48, [R85+0xe00] ;  /* 0x000e000055307984 */ /* 0x000e680000000c00 */
[----:B------:R-:W4:Y:S01]  /*22a0*/  LDS.128 R52, [R85+0xe10] ;  /* 0x000e100055347984 */ /* 0x000f220000000c00 */
[----:B------:R-:W-:-:S04]  /*22b0*/  UIADD3 UR7, UPT, UPT, UR7, 0x1, URZ ;  /* 0x0000000107077890 */ /* 0x000fc8000fffe0ff */
[----:B------:R-:W-:Y:S01]  /*22c0*/  UISETP.NE.AND UP0, UPT, UR7, -0x1, UPT ;  /* 0xffffffff0700788c */ /* 0x000fe2000bf05270 */
[-C--:B0-----:R-:W-:Y:S01]  /*22d0*/  FFMA R87, R56, R34.reuse, R87 ;  /* 0x0000002238577223 */ /* 0x081fe20000000057 */
[-C--:B------:R-:W-:Y:S01]  /*22e0*/  FFMA R88, R57, R34.reuse, R88 ;  /* 0x0000002239587223 */ /* 0x080fe20000000058 */
[-C--:B------:R-:W-:Y:S01]  /*22f0*/  FFMA R89, R58, R34.reuse, R89 ;  /* 0x000000223a597223 */ /* 0x080fe20000000059 */
[----:B------:R-:W-:Y:S01]  /*2300*/  FFMA R91, R59, R34, R91 ;  /* 0x000000223b5b7223 */ /* 0x000fe2000000005b */
[----:B------:R-:W-:Y:S01]  /*2310*/  FFMA R111, R56, R10, R111 ;  /* 0x0000000a386f7223 */ /* 0x000fe2000000006f */
[C---:B------:R-:W-:Y:S01]  /*2320*/  FFMA R112, R10.reuse, R57, R112 ;  /* 0x000000390a707223 */ /* 0x040fe20000000070 */
[C---:B------:R-:W-:Y:S01]  /*2330*/  FFMA R113, R10.reuse, R58, R113 ;  /* 0x0000003a0a717223 */ /* 0x040fe20000000071 */
[----:B------:R-:W-:Y:S01]  /*2340*/  FFMA R114, R10, R59, R114 ;  /* 0x0000003b0a727223 */ /* 0x000fe20000000072 */
[----:B--2---:R0:W-:Y:S04]  /*2350*/  STS.128 [R32+UR8], R24 ;  /* 0x0000001820007988 */ /* 0x0041e80008000c08 */
[----:B---3--:R0:W-:Y:S01]  /*2360*/  STS.128 [R40+UR8], R28 ;  /* 0x0000001c28007988 */ /* 0x0081e20008000c08 */
[-C--:B------:R-:W-:Y:S01]  /*2370*/  FFMA R103, R56, R14.reuse, R103 ;  /* 0x0000000e38677223 */ /* 0x080fe20000000067 */
[-C--:B------:R-:W-:Y:S01]  /*2380*/  FFMA R104, R57, R14.reuse, R104 ;  /* 0x0000000e39687223 */ /* 0x080fe20000000068 */
[-C--:B------:R-:W-:Y:S01]  /*2390*/  FFMA R105, R58, R14.reuse, R105 ;  /* 0x0000000e3a697223 */ /* 0x080fe20000000069 */
[----:B------:R-:W-:Y:S01]  /*23a0*/  FFMA R106, R59, R14, R106 ;  /* 0x0000000e3b6a7223 */ /* 0x000fe2000000006a */
        /* <DEDUP_REMOVED lines=12> */
[CC--:B------:R-:W-:Y:S01]  /*2470*/  FFMA R80, R57.reuse, R46.reuse, R80 ;  /* 0x0000002e39507223 */ /* 0x0c0fe20000000050 */
[----:B------:R-:W-:Y:S01]  /*2480*/  FFMA R81, R58, R46, R81 ;  /* 0x0000002e3a517223 */ /* 0x000fe20000000051 */
[-C--:B------:R-:W-:Y:S01]  /*2490*/  FFMA R71, R56, R38.reuse, R67 ;  /* 0x0000002638477223 */ /* 0x080fe20000000043 */
[-C--:B------:R-:W-:Y:S01]  /*24a0*/  FFMA R76, R57, R38.reuse, R76 ;  /* 0x00000026394c7223 */ /* 0x080fe2000000004c */
[-C--:B------:R-:W-:Y:S01]  /*24b0*/  FFMA R77, R58, R38.reuse, R77 ;  /* 0x000000263a4d7223 */ /* 0x080fe2000000004d */
[C---:B------:R-:W-:Y:S01]  /*24c0*/  FFMA R78, R59.reuse, R38, R78 ;  /* 0x000000263b4e7223 */ /* 0x040fe2000000004e */
[C---:B------:R-:W-:Y:S01]  /*24d0*/  FFMA R42, R59.reuse, R42, R63 ;  /* 0x0000002a3b2a7223 */ /* 0x040fe2000000003f */
[----:B------:R-:W-:Y:S01]  /*24e0*/  FFMA R46, R59, R46, R65 ;  /* 0x0000002e3b2e7223 */ /* 0x000fe20000000041 */
[C---:B-1----:R-:W-:Y:S01]  /*24f0*/  FFMA R107, R48.reuse, R11, R107 ;  /* 0x0000000b306b7223 */ /* 0x042fe2000000006b */
[C---:B------:R-:W-:Y:S01]  /*2500*/  FFMA R99, R48.reuse, R15, R99 ;  /* 0x0000000f30637223 */ /* 0x040fe20000000063 */
[C---:B------:R-:W-:Y:S01]  /*2510*/  FFMA R79, R48.reuse, R19, R79 ;  /* 0x00000013304f7223 */ /* 0x040fe2000000004f */
[----:B------:R-:W-:Y:S01]  /*2520*/  FFMA R36, R48, R23, R36 ;  /* 0x0000001730247223 */ /* 0x000fe20000000024 */
[----:B------:R-:W-:Y:S01]  /*2530*/  FFMA R108, R11, R49, R108 ;  /* 0x000000310b6c7223 */ /* 0x000fe2000000006c */
[C---:B------:R-:W-:Y:S01]  /*2540*/  FFMA R100, R49.reuse, R15, R100 ;  /* 0x0000000f31647223 */ /* 0x040fe20000000064 */
[C---:B------:R-:W-:Y:S01]  /*2550*/  FFMA R90, R49.reuse, R19, R90 ;  /* 0x00000013315a7223 */ /* 0x040fe2000000005a */
[----:B------:R-:W-:Y:S01]  /*2560*/  FFMA R37, R49, R23, R37 ;  /* 0x0000001731257223 */ /* 0x000fe20000000025 */
[C---:B------:R-:W-:Y:S01]  /*2570*/  FFMA R109, R11.reuse, R50, R109 ;  /* 0x000000320b6d7223 */ /* 0x040fe2000000006d */
[C---:B------:R-:W-:Y:S01]  /*2580*/  FFMA R101, R50.reuse, R15, R101 ;  /* 0x0000000f32657223 */ /* 0x040fe20000000065 */
[C---:B------:R-:W-:Y:S01]  /*2590*/  FFMA R92, R50.reuse, R19, R92 ;  /* 0x00000013325c7223 */ /* 0x040fe2000000005c */
[----:B------:R-:W-:Y:S01]  /*25a0*/  FFMA R38, R50, R23, R61 ;  /* 0x0000001732267223 */ /* 0x000fe2000000003d */
[----:B------:R-:W-:Y:S01]  /*25b0*/  FFMA R110, R11, R51, R110 ;  /* 0x000000330b6e7223 */ /* 0x000fe2000000006e */
[C---:B------:R-:W-:Y:S01]  /*25c0*/  FFMA R102, R51.reuse, R15, R102 ;  /* 0x0000000f33667223 */ /* 0x040fe20000000066 */
[C---:B------:R-:W-:Y:S01]  /*25d0*/  FFMA R93, R51.reuse, R19, R93 ;  /* 0x00000013335d7223 */ /* 0x040fe2000000005d */
[----:B------:R-:W-:Y:S01]  /*25e0*/  FFMA R72, R51, R23, R72 ;  /* 0x0000001733487223 */ /* 0x000fe20000000048 */
[C---:B----4-:R-:W-:Y:S01]  /*25f0*/  FFMA R111, R52.reuse, R11, R111 ;  /* 0x0000000b346f7223 */ /* 0x050fe2000000006f */
[C---:B------:R-:W-:Y:S01]  /*2600*/  FFMA R112, R11.reuse, R53, R112 ;  /* 0x000000350b707223 */ /* 0x040fe20000000070 */
[C---:B------:R-:W-:Y:S01]  /*2610*/  FFMA R113, R11.reuse, R54, R113 ;  /* 0x000000360b717223 */ /* 0x040fe20000000071 */
        /* <DEDUP_REMOVED lines=13> */
[C---:B------:R-:W-:Y:S01]  /*26f0*/  FFMA R16, R48.reuse, R35, R16 ;  /* 0x0000002330107223 */ /* 0x040fe20000000010 */
[C---:B------:R-:W-:Y:S01]  /*2700*/  FFMA R17, R48.reuse, R39, R17 ;  /* 0x0000002730117223 */ /* 0x040fe20000000011 */
[C---:B------:R-:W-:Y:S01]  /*2710*/  FFMA R6, R48.reuse, R43, R6 ;  /* 0x0000002b30067223 */ /* 0x040fe20000000006 */
        /* <DEDUP_REMOVED lines=29> */
[----:B------:R-:W-:-:S02]  /*28f0*/  IADD3 R83, PT, PT, R83, 0x8, RZ ;  /* 0x0000000853537810 */ /* 0x000fc40007ffe0ff */
[----:B------:R-:W-:Y:S01]  /*2900*/  LEA R82, R0, R82, 0x3 ;  /* 0x0000005200527211 */ /* 0x000fe200078e18ff */
[----:B0-----:R-:W-:Y:S06]  /*2910*/  BRA.U UP0, `(.L_x_1) ;  /* 0xffffffdd000c7547 */ /* 0x001fec000b83ffff */
[----:B------:R-:W-:-:S12]  /*2920*/  ULOP3.LUT UR4, UR4, 0x1, URZ, 0xc0, !UPT ;  /* 0x0000000104047892 */ /* 0x000fd8000f8ec0ff */
.L_x_0:
[----:B------:R-:W-:Y:S01]  /*2930*/  BAR.SYNC.DEFER_BLOCKING 0x0 ;  /* 0x0000000000007b1d */ /* 0x000fe20000010000 */
[----:B------:R-:W-:Y:S01]  /*2940*/  ULEA UR5, UR4, UR5, 0xc ;  /* 0x0000000504057291 */ /* 0x000fe2000f8e60ff */
[----:B------:R-:W-:Y:S01]  /*2950*/  LEA R2, R2, R5, 0x4 ;  /* 0x0000000502027211 */ /* 0x000fe200078e20ff */
[----:B------:R-:W-:Y:S01]  /*2960*/  ULEA UR6, UR4, UR6, 0xc ;  /* 0x0000000604067291 */ /* 0x000fe2000f8e60ff */
[----:B------:R-:W-:-:S03]  /*2970*/  LEA R4, R4, R3, 0x4 ;  /* 0x0000000304047211 */ /* 0x000fc600078e20ff */
[----:B------:R-:W-:Y:S02]  /*2980*/  LEA R83, R5, UR5, 0x8 ;  /* 0x0000000505537c11 */ /* 0x000fe4000f8e40ff */
[----:B------:R-:W-:Y:S02]  /*2990*/  LEA R82, R3, UR6, 0x5 ;  /* 0x0000000603527c11 */ /* 0x000fe4000f8e28ff */
[----:B------:R-:W-:Y:S02]  /*29a0*/  SHF.L.U32 R3, R2, 0x3, RZ ;  /* 0x0000000302037819 */ /* 0x000fe400000006ff */
[----:B------:R-:W-:-:S05]  /*29b0*/  SHF.L.U32 R2, R4, 0x3, RZ ;  /* 0x0000000304027819 */ /* 0x000fca00000006ff */
[----:B------:R-:W-:Y:S01]  /*29c0*/  IMAD R2, R3, R0, R2 ;  /* 0x0000000003027224 */ /* 0x000fe200078e0202 */
[----:B------:R-:W-:Y:S04]  /*29d0*/  LDS.128 R32, [R82] ;  /* 0x0000000052207984 */ /* 0x000fe80000000c00 */
[----:B------:R-:W0:Y:S04]  /*29e0*/  LDS.128 R40, [R83+0x20] ;  /* 0x0000200053287984 */ /* 0x000e280000000c00 */
[----:B------:R-:W1:Y:S04]  /*29f0*/  LDS.128 R48, [R83] ;  /* 0x0000000053307984 */ /* 0x000e680000000c00 */
[----:B------:R-:W2:Y:S04]  /*2a00*/  LDS.128 R28, [R82+0x10] ;  /* 0x00001000521c7984 */ /* 0x000ea80000000c00 */
[----:B------:R-:W3:Y:S04]  /*2a10*/  LDS.128 R24, [R82+0x200] ;  /* 0x0002000052187984 */ /* 0x000ee80000000c00 */
[----:B------:R-:W4:Y:S04]  /*2a20*/  LDS.128 R44, [R82+0x210] ;  /* 0x00021000522c7984 */ /* 0x000f280000000c00 */
[----:B------:R-:W5:Y:S04]  /*2a30*/  LDS.128 R52, [R83+0x40] ;  /* 0x0000400053347984 */ /* 0x000f680000000c00 */
[----:B------:R-:W5:Y:S04]  /*2a40*/  LDS.128 R56, [R83+0x60] ;  /* 0x0000600053387984 */ /* 0x000f680000000c00 */
[----:B------:R-:W5:Y:S01]  /*2a50*/  LDS.128 R60, [R83+0x80] ;  /* 0x00008000533c7984 */ /* 0x000f620000000c00 */
[----:B0-----:R-:W-:Y:S01]  /*2a60*/  FFMA R39, R40, R34, R101 ;  /* 0x0000002228277223 */ /* 0x001fe20000000065 */
[----:B------:R-:W-:Y:S01]  /*2a70*/  FFMA R99, R32, R40, R99 ;  /* 0x0000002820637223 */ /* 0x000fe20000000063 */
[C---:B------:R-:W-:Y:S01]  /*2a80*/  FFMA R64, R40.reuse, R33, R100 ;  /* 0x0000002128407223 */ /* 0x040fe20000000064 */
[----:B------:R-:W-:Y:S01]  /*2a90*/  FFMA R66, R40, R35, R102 ;  /* 0x0000002328427223 */ /* 0x000fe20000000066 */
[C---:B-1----:R-:W-:Y:S01]  /*2aa0*/  FFMA R107, R48.reuse, R32, R107 ;  /* 0x00000020306b7223 */ /* 0x042fe2000000006b */
[C---:B------:R-:W-:Y:S01]  /*2ab0*/  FFMA R108, R48.reuse, R33, R108 ;  /* 0x00000021306c7223 */ /* 0x040fe2000000006c */
[C---:B------:R-:W-:Y:S01]  /*2ac0*/  FFMA R109, R48.reuse, R34, R109 ;  /* 0x00000022306d7223 */ /* 0x040fe2000000006d */
[C---:B------:R-:W-:Y:S01]  /*2ad0*/  FFMA R110, R48.reuse, R35, R110 ;  /* 0x00000023306e7223 */ /* 0x040fe2000000006e */
[C---:B--2---:R-:W-:Y:S01]  /*2ae0*/  FFMA R3, R48.reuse, R28, R111 ;  /* 0x0000001c30037223 */ /* 0x044fe2000000006f */
[C---:B------:R-:W-:Y:S01]  /*2af0*/  FFMA R112, R48.reuse, R29, R112 ;  /* 0x0000001d30707223 */ /* 0x040fe20000000070 */
[CC--:B------:R-:W-:Y:S01]  /*2b00*/  FFMA R113, R48.reuse, R30.reuse, R113 ;  /* 0x0000001e30717223 */ /* 0x0c0fe20000000071 */
[----:B------:R-:W-:Y:S01]  /*2b10*/  FFMA R48, R48, R31, R114 ;  /* 0x0000001f30307223 */ /* 0x000fe20000000072 */
[----:B------:R-:W-:Y:S01]  /*2b20*/  FFMA R65, R40, R30, R105 ;  /* 0x0000001e28417223 */ /* 0x000fe20000000069 */
[----:B------:R-:W-:Y:S01]  /*2b30*/  FFMA R85, R28, R40, R103 ;  /* 0x000000281c557223 */ /* 0x000fe20000000067 */
[C---:B------:R-:W-:Y:S01]  /*2b40*/  FFMA R98, R40.reuse, R29, R104 ;  /* 0x0000001d28627223 */ /* 0x040fe20000000068 */
[----:B------:R-:W-:Y:S01]  /*2b50*/  FFMA R106, R40, R31, R106 ;  /* 0x0000001f286a7223 */ /* 0x000fe2000000006a */
[----:B---3--:R-:W-:Y:S01]  /*2b60*/  FFMA R103, R26, R41, R39 ;  /* 0x000000291a677223 */ /* 0x008fe20000000027 */
[----:B------:R-:W-:Y:S01]  /*2b70*/  FFMA R101, R24, R49, R107 ;  /* 0x0000003118657223 */ /* 0x000fe2000000006b */
[C---:B------:R-:W-:Y:S01]  /*2b80*/  FFMA R102, R49.reuse, R25, R108 ;  /* 0x0000001931667223 */ /* 0x040fe2000000006c */
[C---:B------:R-:W-:Y:S01]  /*2b90*/  FFMA R100, R49.reuse, R26, R109 ;  /* 0x0000001a31647223 */ /* 0x040fe2000000006d */
[C---:B------:R-:W-:Y:S01]  /*2ba0*/  FFMA R40, R49.reuse, R27, R110 ;  /* 0x0000001b31287223 */ /* 0x040fe2000000006e */
[----:B----4-:R-:W-:Y:S01]  /*2bb0*/  FFMA R3, R44, R49, R3 ;  /* 0x000000312c037223 */ /* 0x010fe20000000003 */
[C---:B------:R-:W-:Y:S01]  /*2bc0*/  FFMA R5, R49.reuse, R45, R112 ;  /* 0x0000002d31057223 */ /* 0x040fe20000000070 */
[C---:B------:R-:W-:Y:S01]  /*2bd0*/  FFMA R4, R49.reuse, R46, R113 ;  /* 0x0000002e31047223 */ /* 0x040fe20000000071 */
[----:B-----5:R-:W-:Y:S01]  /*2be0*/  FFMA R39, R52, R34, R92 ;  /* 0x0000002234277223 */ /* 0x020fe2000000005c */
[----:B------:R-:W-:Y:S01]  /*2bf0*/  FFMA R49, R49, R47, R48 ;  /* 0x0000002f31317223 */ /* 0x000fe20000000030 */
[----:B------:R-:W-:Y:S01]  /*2c00*/  FFMA R105, R24, R41, R99 ;  /* 0x0000002918697223 */ /* 0x000fe20000000063 */
[-C--:B------:R-:W-:Y:S01]  /*2c10*/  FFMA R109, R32, R52.reuse, R79 ;  /* 0x00000034206d7223 */ /* 0x080fe2000000004f */
[----:B------:R-:W-:Y:S01]  /*2c20*/  FFMA R92, R52, R35, R93 ;  /* 0x00000023345c7223 */ /* 0x000fe2000000005d */
[-C--:B------:R-:W-:Y:S01]  /*2c30*/  FFMA R104, R25, R41.reuse, R64 ;  /* 0x0000002919687223 */ /* 0x080fe20000000040 */
[-C--:B------:R-:W-:Y:S01]  /*2c40*/  FFMA R99, R27, R41.reuse, R66 ;  /* 0x000000291b637223 */ /* 0x080fe20000000042 */
[-C--:B------:R-:W-:Y:S01]  /*2c50*/  FFMA R48, R46, R41.reuse, R65 ;  /* 0x000000292e307223 */ /* 0x080fe20000000041 */
[----:B------:R-:W-:Y:S01]  /*2c60*/  FFMA R79, R28, R52, R94 ;  /* 0x000000341c4f7223 */ /* 0x000fe2000000005e */
[----:B------:R-:W0:Y:S01]  /*2c70*/  LDS.128 R64, [R83+0xa0] ;  /* 0x0000a00053407984 */ /* 0x000e220000000c00 */
[-C--:B------:R-:W-:Y:S01]  /*2c80*/  FFMA R85, R44, R41.reuse, R85 ;  /* 0x000000292c557223 */ /* 0x080fe20000000055 */
[-C--:B------:R-:W-:Y:S01]  /*2c90*/  FFMA R98, R45, R41.reuse, R98 ;  /* 0x000000292d627223 */ /* 0x080fe20000000062 */
[----:B------:R-:W-:Y:S01]  /*2ca0*/  FFMA R41, R47, R41, R106 ;  /* 0x000000292f297223 */ /* 0x000fe2000000006a */
[----:B------:R-:W-:Y:S01]  /*2cb0*/  FFMA R93, R27, R53, R92 ;  /* 0x000000351b5d7223 */ /* 0x000fe2000000005c */
[C---:B------:R-:W-:Y:S01]  /*2cc0*/  FFMA R94, R52.reuse, R29, R95 ;  /* 0x0000001d345e7223 */ /* 0x040fe2000000005f */
[----:B------:R-:W-:Y:S01]  /*2cd0*/  FFMA R106, R52, R31, R97 ;  /* 0x0000001f346a7223 */ /* 0x000fe20000000061 */
[----:B------:R-:W-:Y:S01]  /*2ce0*/  FFMA R92, R44, R53, R79 ;  /* 0x000000352c5c7223 */ /* 0x000fe2000000004f */
[----:B------:R-:W-:Y:S01]  /*2cf0*/  FFMA R90, R52, R33, R90 ;  /* 0x00000021345a7223 */ /* 0x000fe2000000005a */
[----:B------:R-:W-:Y:S01]  /*2d00*/  FFMA R95, R26, R53, R39 ;  /* 0x000000351a5f7223 */ /* 0x000fe20000000027 */
[----:B------:R-:W-:Y:S01]  /*2d10*/  FFMA R79, R32, R56, R36 ;  /* 0x00000038204f7223 */ /* 0x000fe20000000024 */
[C---:B------:R-:W-:Y:S01]  /*2d20*/  FFMA R110, R56.reuse, R33, R37 ;  /* 0x00000021386e7223 */ /* 0x040fe20000000025 */
[----:B------:R-:W-:Y:S01]  /*2d30*/  FFMA R97, R56, R34, R38 ;  /* 0x0000002238617223 */ /* 0x000fe20000000026 */
[----:B------:R-:W-:Y:S01]  /*2d40*/  FFMA R107, R52, R30, R96 ;  /* 0x0000001e346b7223 */ /* 0x000fe20000000060 */
[----:B------:R-:W1:Y:S01]  /*2d50*/  LDS.128 R36, [R83+0xc0] ;  /* 0x0000c00053247984 */ /* 0x000e620000000c00 */
[----:B------:R-:W-:Y:S01]  /*2d60*/  FFMA R72, R56, R35, R72 ;  /* 0x0000002338487223 */ /* 0x000fe20000000048 */
[----:B------:R-:W-:Y:S01]  /*2d70*/  FFMA R73, R28, R56, R73 ;  /* 0x000000381c497223 */ /* 0x000fe20000000049 */
[C---:B------:R-:W-:Y:S01]  /*2d80*/  FFMA R74, R56.reuse, R29, R74 ;  /* 0x0000001d384a7223 */ /* 0x040fe2000000004a */
[-C--:B------:R-:W-:Y:S01]  /*2d90*/  FFMA R75, R56, R30.reuse, R75 ;  /* 0x0000001e384b7223 */ /* 0x080fe2000000004b */
[-C--:B------:R-:W-:Y:S01]  /*2da0*/  FFMA R96, R25, R53.reuse, R90 ;  /* 0x0000003519607223 */ /* 0x080fe2000000005a */
[-C--:B------:R-:W-:Y:S01]  /*2db0*/  FFMA R109, R24, R53.reuse, R109 ;  /* 0x00000035186d7223 */ /* 0x080fe2000000006d */
[-C--:B------:R-:W-:Y:S01]  /*2dc0*/  FFMA R90, R45, R53.reuse, R94 ;  /* 0x000000352d5a7223 */ /* 0x080fe2000000005e */
[-C--:B------:R-:W-:Y:S01]  /*2dd0*/  FFMA R52, R46, R53.reuse, R107 ;  /* 0x000000352e347223 */ /* 0x080fe2000000006b */
[----:B------:R-:W-:Y:S01]  /*2de0*/  FFMA R53, R47, R53, R106 ;  /* 0x000000352f357223 */ /* 0x000fe2000000006a */
[----:B------:R-:W-:Y:S01]  /*2df0*/  FFMA R112, R56, R31, R86 ;  /* 0x0000001f38707223 */ /* 0x000fe20000000056 */
[-C--:B------:R-:W-:Y:S01]  /*2e00*/  FFMA R106, R26, R57.reuse, R97 ;  /* 0x000000391a6a7223 */ /* 0x080fe20000000061 */
[-C--:B------:R-:W-:Y:S01]  /*2e10*/  FFMA R97, R27, R57.reuse, R72 ;  /* 0x000000391b617223 */ /* 0x080fe20000000048 */
[-C--:B------:R-:W-:Y:S01]  /*2e20*/  FFMA R94, R44, R57.reuse, R73 ;  /* 0x000000392c5e7223 */ /* 0x080fe20000000049 */
[-C--:B------:R-:W-:Y:S01]  /*2e30*/  FFMA R86, R45, R57.reuse, R74 ;  /* 0x000000392d567223 */ /* 0x080fe2000000004a */
[-C--:B------:R-:W-:Y:S01]  /*2e40*/  FFMA R56, R46, R57.reuse, R75 ;  /* 0x000000392e387223 */ /* 0x080fe2000000004b */
[-C--:B------:R-:W-:Y:S01]  /*2e50*/  FFMA R108, R24, R57.reuse, R79 ;  /* 0x00000039186c7223 */ /* 0x080fe2000000004f */
[----:B------:R-:W2:Y:S01]  /*2e60*/  LDS.128 R72, [R83+0xe0] ;  /* 0x0000e00053487984 */ /* 0x000ea20000000c00 */
[----:B------:R-:W-:Y:S01]  /*2e70*/  FFMA R89, R60, R30, R89 ;  /* 0x0000001e3c597223 */ /* 0x000fe20000000059 */
[-C--:B------:R-:W-:Y:S01]  /*2e80*/  FFMA R110, R25, R57.reuse, R110 ;  /* 0x00000039196e7223 */ /* 0x080fe2000000006e */
[----:B------:R-:W-:Y:S01]  /*2e90*/  FFMA R79, R32, R60, R16 ;  /* 0x0000003c204f7223 */ /* 0x000fe20000000010 */
[----:B------:R-:W-:Y:S01]  /*2ea0*/  FFMA R57, R47, R57, R112 ;  /* 0x000000392f397223 */ /* 0x000fe20000000070 */
[C---:B------:R-:W-:Y:S01]  /*2eb0*/  FFMA R20, R60.reuse, R33, R20 ;  /* 0x000000213c147223 */ /* 0x040fe20000000014 */
[C---:B------:R-:W-:Y:S01]  /*2ec0*/  FFMA R21, R60.reuse, R34, R21 ;  /* 0x000000223c157223 */ /* 0x040fe20000000015 */
[----:B------:R-:W-:Y:S01]  /*2ed0*/  FFMA R68, R60, R35, R68 ;  /* 0x000000233c447223 */ /* 0x000fe20000000044 */
[----:B------:R-:W-:Y:S01]  /*2ee0*/  FFMA R107, R28, R60, R87 ;  /* 0x0000003c1c6b7223 */ /* 0x000fe20000000057 */
[C---:B------:R-:W-:Y:S01]  /*2ef0*/  FFMA R16, R60.reuse, R29, R88 ;  /* 0x0000001d3c107223 */ /* 0x040fe20000000058 */
[----:B------:R-:W-:Y:S01]  /*2f00*/  FFMA R112, R60, R31, R91 ;  /* 0x0000001f3c707223 */ /* 0x000fe2000000005b */
[-C--:B------:R-:W-:Y:S01]  /*2f10*/  FFMA R91, R46, R61.reuse, R89 ;  /* 0x0000003d2e5b7223 */ /* 0x080fe20000000059 */
[----:B0-----:R-:W-:Y:S01]  /*2f20*/  FFMA R89, R28, R64, R71 ;  /* 0x000000401c597223 */ /* 0x001fe20000000047 */
        /* <DEDUP_REMOVED lines=8> */
[----:B------:R-:W-:Y:S01]  /*2fb0*/  FFMA R17, R32, R64, R17 ;  /* 0x0000004020117223 */ /* 0x000fe20000000011 */
[C---:B------:R-:W-:Y:S01]  /*2fc0*/  FFMA R18, R64.reuse, R33, R18 ;  /* 0x0000002140127223 */ /* 0x040fe20000000012 */
[C---:B------:R-:W-:Y:S01]  /*2fd0*/  FFMA R10, R64.reuse, R35, R22 ;  /* 0x00000023400a7223 */ /* 0x040fe20000000016 */
[C---:B------:R-:W-:Y:S01]  /*2fe0*/  FFMA R112, R64.reuse, R29, R76 ;  /* 0x0000001d40707223 */ /* 0x040fe2000000004c */
[C---:B------:R-:W-:Y:S01]  /*2ff0*/  FFMA R111, R64.reuse, R30, R77 ;  /* 0x0000001e406f7223 */ /* 0x040fe2000000004d */
[----:B------:R-:W-:Y:S01]  /*3000*/  FFMA R114, R64, R31, R78 ;  /* 0x0000001f40727223 */ /* 0x000fe2000000004e */
[----:B------:R-:W-:Y:S01]  /*3010*/  FFMA R64, R44, R65, R89 ;  /* 0x000000412c407223 */ /* 0x000fe20000000059 */
[----:B-1----:R-:W-:Y:S01]  /*3020*/  FFMA R89, R32, R36, R6 ;  /* 0x0000002420597223 */ /* 0x002fe20000000006 */
[C---:B------:R-:W-:Y:S01]  /*3030*/  FFMA R6, R36.reuse, R33, R7 ;  /* 0x0000002124067223 */ /* 0x040fe20000000007 */
[C---:B------:R-:W-:Y:S01]  /*3040*/  FFMA R7, R36.reuse, R34, R12 ;  /* 0x0000002224077223 */ /* 0x040fe2000000000c */
[C---:B------:R-:W-:Y:S01]  /*3050*/  FFMA R11, R36.reuse, R30, R11 ;  /* 0x0000001e240b7223 */ /* 0x040fe2000000000b */
[----:B------:R-:W0:Y:S01]  /*3060*/  LDS.128 R76, [R82+0x400] ;  /* 0x00040000524c7984 */ /* 0x000e220000000c00 */
[----:B------:R-:W-:Y:S01]  /*3070*/  FFMA R12, R36, R29, R15 ;  /* 0x0000001d240c7223 */ /* 0x000fe2000000000f */
[-C--:B------:R-:W-:Y:S01]  /*3080*/  FFMA R15, R26, R37.reuse, R7 ;  /* 0x000000251a0f7223 */ /* 0x080fe20000000007 */
[----:B------:R-:W-:Y:S01]  /*3090*/  FFMA R7, R46, R37, R11 ;  /* 0x000000252e077223 */ /* 0x000fe2000000000b */
[-C--:B------:R-:W-:Y:S01]  /*30a0*/  FFMA R71, R24, R65.reuse, R17 ;  /* 0x0000004118477223 */ /* 0x080fe20000000011 */
[-C--:B------:R-:W-:Y:S01]  /*30b0*/  FFMA R17, R46, R65.reuse, R111 ;  /* 0x000000412e117223 */ /* 0x080fe2000000006f */
[----:B------:R-:W-:Y:S01]  /*30c0*/  FFMA R111, R28, R36, R19 ;  /* 0x000000241c6f7223 */ /* 0x000fe20000000013 */
[C---:B------:R-:W-:Y:S01]  /*30d0*/  FFMA R22, R25.reuse, R65, R18 ;  /* 0x0000004119167223 */ /* 0x040fe20000000012 */
[----:B--2---:R-:W-:Y:S01]  /*30e0*/  FFMA R11, R32, R72, R8 ;  /* 0x00000048200b7223 */ /* 0x004fe20000000008 */
[C---:B------:R-:W-:Y:S01]  /*30f0*/  FFMA R8, R72.reuse, R33, R9 ;  /* 0x0000002148087223 */ /* 0x040fe20000000009 */
[----:B------:R-:W-:Y:S01]  /*3100*/  FFMA R19, R25, R37, R6 ;  /* 0x0000002519137223 */ /* 0x000fe20000000006 */
[----:B------:R-:W-:Y:S01]  /*3110*/  FFMA R80, R72, R29, R80 ;  /* 0x0000001d48507223 */ /* 0x000fe20000000050 */
[----:B------:R-:W-:Y:S01]  /*3120*/  FFMA R107, R27, R65, R10 ;  /* 0x000000411b6b7223 */ /* 0x000fe2000000000a */
[-C--:B------:R-:W-:Y:S01]  /*3130*/  FFMA R29, R24, R73.reuse, R11 ;  /* 0x00000049181d7223 */ /* 0x080fe2000000000b */
[----:B------:R-:W-:Y:S01]  /*3140*/  FFMA R25, R25, R73, R8 ;  /* 0x0000004919197223 */ /* 0x000fe20000000008 */
[C---:B------:R-:W-:Y:S01]  /*3150*/  FFMA R14, R36.reuse, R35, R14 ;  /* 0x00000023240e7223 */ /* 0x040fe2000000000e */
[----:B------:R-:W1:Y:S01]  /*3160*/  LDS.128 R8, [R82+0x410] ;  /* 0x0004100052087984 */ /* 0x000e620000000c00 */
[----:B------:R-:W-:Y:S01]  /*3170*/  FFMA R36, R36, R31, R23 ;  /* 0x0000001f24247223 */ /* 0x000fe20000000017 */
[----:B------:R-:W-:Y:S01]  /*3180*/  FFMA R33, R72, R34, R13 ;  /* 0x0000002248217223 */ /* 0x000fe2000000000d */
[----:B------:R-:W-:Y:S01]  /*3190*/  FFMA R21, R26, R65, R21 ;  /* 0x000000411a157223 */ /* 0x000fe20000000015 */
[----:B------:R-:W-:Y:S01]  /*31a0*/  FFMA R23, R24, R37, R89 ;  /* 0x0000002518177223 */ /* 0x000fe20000000059 */
        /* <DEDUP_REMOVED lines=9> */
[C---:B------:R-:W-:Y:S01]  /*3240*/  FFMA R89, R72.reuse, R30, R81 ;  /* 0x0000001e48597223 */ /* 0x040fe20000000051 */
[----:B------:R-:W-:Y:S01]  /*3250*/  FFMA R113, R45, R73, R80 ;  /* 0x000000492d717223 */ /* 0x000fe20000000050 */
[C---:B------:R-:W-:Y:S01]  /*3260*/  FFMA R32, R72.reuse, R35, R69 ;  /* 0x0000002348207223 */ /* 0x040fe20000000045 */
[----:B------:R-:W-:Y:S01]  /*3270*/  FFMA R72, R72, R31, R84 ;  /* 0x0000001f48487223 */ /* 0x000fe20000000054 */
[----:B------:R-:W-:-:S02]  /*3280*/  FFMA R89, R46, R73, R89 ;  /* 0x000000492e597223 */ /* 0x000fc40000000059 */
[-C--:B------:R-:W-:Y:S01]  /*3290*/  FFMA R32, R27, R73.reuse, R32 ;  /* 0x000000491b207223 */ /* 0x080fe20000000020 */
[----:B------:R-:W-:Y:S01]  /*32a0*/  FFMA R117, R47, R73, R72 ;  /* 0x000000492f757223 */ /* 0x000fe20000000048 */
[----:B0-----:R-:W-:Y:S01]  /*32b0*/  FFMA R13, R76, R38, R23 ;  /* 0x000000264c0d7223 */ /* 0x001fe20000000017 */
[C---:B------:R-:W-:Y:S01]  /*32c0*/  FFMA R44, R77.reuse, R62, R20 ;  /* 0x0000003e4d2c7223 */ /* 0x040fe20000000014 */
[CC--:B------:R-:W-:Y:S01]  /*32d0*/  FFMA R36, R77.reuse, R66.reuse, R22 ;  /* 0x000000424d247223 */ /* 0x0c0fe20000000016 */
[----:B------:R-:W-:Y:S01]  /*32e0*/  FFMA R26, R78, R66, R21 ;  /* 0x000000424e1a7223 */ /* 0x000fe20000000015 */
[----:B------:R-:W-:Y:S01]  /*32f0*/  FFMA R115, R76, R42, R105 ;  /* 0x0000002a4c737223 */ /* 0x000fe20000000069 */
[----:B------:R-:W0:Y:S01]  /*3300*/  LDS.128 R20, [R82+0x600] ;  /* 0x0006000052147984 */ /* 0x000e220000000c00 */
[C---:B------:R-:W-:Y:S01]  /*3310*/  FFMA R28, R77.reuse, R74, R25 ;  /* 0x0000004a4d1c7223 */ /* 0x040fe20000000019 */
[----:B------:R-:W-:Y:S01]  /*3320*/  FFMA R30, R78, R42, R103 ;  /* 0x0000002a4e1e7223 */ /* 0x000fe20000000067 */
        /* <DEDUP_REMOVED lines=8> */
[----:B-1----:R-:W-:Y:S01]  /*33b0*/  FFMA R103, R8, R54, R92 ;  /* 0x0000003608677223 */ /* 0x002fe2000000005c */
[C---:B------:R-:W-:Y:S01]  /*33c0*/  FFMA R92, R9.reuse, R62, R16 ;  /* 0x0000003e095c7223 */ /* 0x040fe20000000010 */
[-C--:B------:R-:W-:Y:S01]  /*33d0*/  FFMA R15, R9, R66.reuse, R18 ;  /* 0x00000042090f7223 */ /* 0x080fe20000000012 */
[----:B------:R-:W-:Y:S01]  /*33e0*/  FFMA R76, R10, R66, R17 ;  /* 0x000000420a4c7223 */ /* 0x000fe20000000011 */
[----:B------:R-:W-:Y:S01]  /*33f0*/  FFMA R31, R50, R78, R100 ;  /* 0x0000004e321f7223 */ /* 0x000fe20000000064 */
[----:B------:R-:W1:Y:S01]  /*3400*/  LDS.128 R16, [R82+0x610] ;  /* 0x0006100052107984 */ /* 0x000e620000000c00 */
[C---:B------:R-:W-:Y:S01]  /*3410*/  FFMA R27, R78.reuse, R58, R106 ;  /* 0x0000003a4e1b7223 */ /* 0x040fe2000000006a */
[----:B------:R-:W-:Y:S01]  /*3420*/  FFMA R24, R78, R74, R33 ;  /* 0x0000004a4e187223 */ /* 0x000fe20000000021 */
[C---:B------:R-:W-:Y:S01]  /*3430*/  FFMA R69, R77.reuse, R54, R96 ;  /* 0x000000364d457223 */ /* 0x040fe20000000060 */
        /* <DEDUP_REMOVED lines=14> */
[----:B------:R-:W-:Y:S01]  /*3520*/  FFMA R110, R8, R50, R3 ;  /* 0x00000032086e7223 */ /* 0x000fe20000000003 */
[----:B------:R-:W-:Y:S01]  /*3530*/  FFMA R112, R50, R10, R4 ;  /* 0x0000000a32707223 */ /* 0x000fe20000000004 */
[C---:B------:R-:W-:Y:S01]  /*3540*/  FFMA R101, R8.reuse, R58, R94 ;  /* 0x0000003a08657223 */ /* 0x040fe2000000005e */
[C---:B------:R-:W-:Y:S01]  /*3550*/  FFMA R93, R8.reuse, R62, R60 ;  /* 0x0000003e085d7223 */ /* 0x040fe2000000003c */
[CC--:B------:R-:W-:Y:S01]  /*3560*/  FFMA R77, R8.reuse, R66.reuse, R64 ;  /* 0x00000042084d7223 */ /* 0x0c0fe20000000040 */
[----:B------:R-:W-:Y:S01]  /*3570*/  FFMA R81, R11, R66, R65 ;  /* 0x000000420b517223 */ /* 0x000fe20000000041 */
[-C--:B------:R-:W-:Y:S01]  /*3580*/  FFMA R80, R8, R38.reuse, R14 ;  /* 0x0000002608507223 */ /* 0x080fe2000000000e */
[-C--:B------:R-:W-:Y:S01]  /*3590*/  FFMA R79, R9, R38.reuse, R12 ;  /* 0x00000026094f7223 */ /* 0x080fe2000000000c */
[----:B------:R-:W-:Y:S01]  /*35a0*/  FFMA R78, R10, R38, R7 ;  /* 0x000000260a4e7223 */ /* 0x000fe20000000007 */
[----:B------:R-:W-:Y:S01]  /*35b0*/  FFMA R85, R8, R74, R114 ;  /* 0x0000004a08557223 */ /* 0x000fe20000000072 */
[C---:B0-----:R-:W-:Y:S01]  /*35c0*/  FFMA R7, R21.reuse, R39, R29 ;  /* 0x0000002715077223 */ /* 0x041fe2000000001d */
        /* <DEDUP_REMOVED lines=8> */
[----:B------:R-:W-:Y:S01]  /*3650*/  LDS.128 R24, [R83+0x10] ;  /* 0x0000100053187984 */ /* 0x000fe20000000c00 */
[----:B------:R-:W-:Y:S01]  /*3660*/  FFMA R111, R50, R9, R5 ;  /* 0x00000009326f7223 */ /* 0x000fe20000000005 */
[C---:B------:R-:W-:Y:S01]  /*3670*/  FFMA R107, R9.reuse, R42, R98 ;  /* 0x0000002a096b7223 */ /* 0x040fe20000000062 */
[C---:B------:R-:W-:Y:S01]  /*3680*/  FFMA R104, R9.reuse, R54, R90 ;  /* 0x0000003609687223 */ /* 0x040fe2000000005a */
[----:B------:R-:W0:Y:S01]  /*3690*/  LDS.128 R28, [R82+0x800] ;  /* 0x00080000521c7984 */ /* 0x000e220000000c00 */
[C---:B------:R-:W-:Y:S01]  /*36a0*/  FFMA R100, R9.reuse, R58, R86 ;  /* 0x0000003a09647223 */ /* 0x040fe20000000056 */
[-C--:B------:R-:W-:Y:S01]  /*36b0*/  FFMA R56, R9, R74.reuse, R113 ;  /* 0x0000004a09387223 */ /* 0x080fe20000000071 */
[----:B------:R-:W-:Y:S01]  /*36c0*/  FFMA R89, R10, R74, R89 ;  /* 0x0000004a0a597223 */ /* 0x000fe20000000059 */
[----:B------:R-:W-:Y:S01]  /*36d0*/  FFMA R49, R50, R11, R49 ;  /* 0x0000000b32317223 */ /* 0x000fe20000000031 */
[CC--:B------:R-:W-:Y:S01]  /*36e0*/  FFMA R48, R10.reuse, R42.reuse, R48 ;  /* 0x0000002a0a307223 */ /* 0x0c0fe20000000030 */
[C---:B------:R-:W-:Y:S01]  /*36f0*/  FFMA R41, R11.reuse, R42, R41 ;  /* 0x0000002a0b297223 */ /* 0x040fe20000000029 */
[CC--:B------:R-:W-:Y:S01]  /*3700*/  FFMA R52, R10.reuse, R54.reuse, R52 ;  /* 0x000000360a347223 */ /* 0x0c0fe20000000034 */
[C---:B------:R-:W-:Y:S01]  /*3710*/  FFMA R53, R11.reuse, R54, R53 ;  /* 0x000000360b357223 */ /* 0x040fe20000000035 */
[C---:B------:R-:W-:Y:S01]  /*3720*/  FFMA R102, R11.reuse, R58, R57 ;  /* 0x0000003a0b667223 */ /* 0x040fe20000000039 */
[-C--:B------:R-:W-:Y:S01]  /*3730*/  FFMA R91, R10, R62.reuse, R91 ;  /* 0x0000003e0a5b7223 */ /* 0x080fe2000000005b */
        /* <DEDUP_REMOVED lines=27> */
[-C--:B-1----:R-:W-:Y:S01]  /*38f0*/  FFMA R73, R16, R43.reuse, R73 ;  /* 0x0000002b10497223 */ /* 0x082fe20000000049 */
[----:B------:R-:W1:Y:S01]  /*3900*/  LDS.128 R20, [R82+0xa00] ;  /* 0x000a000052147984 */ /* 0x000e620000000c00 */
[-C--:B------:R-:W-:Y:S01]  /*3910*/  FFMA R107, R17, R43.reuse, R107 ;  /* 0x0000002b116b7223 */ /* 0x080fe2000000006b */
[-C--:B------:R-:W-:Y:S01]  /*3920*/  FFMA R108, R18, R43.reuse, R48 ;  /* 0x0000002b126c7223 */ /* 0x080fe20000000030 */
[----:B------:R-:W-:Y:S01]  /*3930*/  FFMA R109, R19, R43, R41 ;  /* 0x0000002b136d7223 */ /* 0x000fe20000000029 */
[----:B------:R-:W2:Y:S01]  /*3940*/  LDS.128 R32, [R82+0xc00] ;  /* 0x000c000052207984 */ /* 0x000ea20000000c00 */
[----:B------:R-:W3:Y:S01]  /*3950*/  LDC.64 R36, c[0x0][0x390] ;  /* 0x0000e400ff247b82 */ /* 0x000ee20000000a00 */
[C---:B------:R-:W-:Y:S01]  /*3960*/  FFMA R110, R16.reuse, R51, R110 ;  /* 0x00000033106e7223 */ /* 0x040fe2000000006e */
[C---:B------:R-:W-:Y:S01]  /*3970*/  FFMA R111, R51.reuse, R17, R111 ;  /* 0x00000011336f7223 */ /* 0x040fe2000000006f */
[----:B------:R-:W4:Y:S01]  /*3980*/  LDS.128 R40, [R82+0xe00] ;  /* 0x000e000052287984 */ /* 0x000f220000000c00 */
[C---:B------:R-:W-:Y:S01]  /*3990*/  FFMA R112, R51.reuse, R18, R112 ;  /* 0x0000001233707223 */ /* 0x040fe20000000070 */
[----:B------:R-:W-:Y:S01]  /*39a0*/  FFMA R113, R51, R19, R49 ;  /* 0x0000001333717223 */ /* 0x000fe20000000031 */
[-C--:B------:R-:W-:Y:S01]  /*39b0*/  FFMA R101, R16, R59.reuse, R101 ;  /* 0x0000003b10657223 */ /* 0x080fe20000000065 */
[----:B------:R-:W5:Y:S01]  /*39c0*/  LDS.128 R44, [R82+0x810] ;  /* 0x00081000522c7984 */ /* 0x000f620000000c00 */
[-C--:B------:R-:W-:Y:S01]  /*39d0*/  FFMA R100, R17, R59.reuse, R100 ;  /* 0x0000003b11647223 */ /* 0x080fe20000000064 */
[-C--:B------:R-:W-:Y:S01]  /*39e0*/  FFMA R99, R18, R59.reuse, R99 ;  /* 0x0000003b12637223 */ /* 0x080fe20000000063 */
[----:B------:R-:W-:Y:S01]  /*39f0*/  FFMA R102, R19, R59, R102 ;  /* 0x0000003b13667223 */ /* 0x000fe20000000066 */
[----:B------:R-:W5:Y:S01]  /*3a00*/  LDS.128 R48, [R83+0x30] ;  /* 0x0000300053307984 */ /* 0x000f620000000c00 */
[C---:B0-----:R-:W-:Y:S01]  /*3a10*/  FFMA R57, R24.reuse, R28, R57 ;  /* 0x0000001c18397223 */ /* 0x041fe20000000039 */
[----:B------:R-:W-:Y:S01]  /*3a20*/  FFMA R59, R24, R30, R60 ;  /* 0x0000001e183b7223 */ /* 0x000fe2000000003c */
[-C--:B------:R-:W-:Y:S01]  /*3a30*/  FFMA R103, R16, R55.reuse, R103 ;  /* 0x0000003710677223 */ /* 0x080fe20000000067 */
[-C--:B------:R-:W-:Y:S01]  /*3a40*/  FFMA R104, R17, R55.reuse, R104 ;  /* 0x0000003711687223 */ /* 0x080fe20000000068 */
[-C--:B------:R-:W-:Y:S01]  /*3a50*/  FFMA R105, R18, R55.reuse, R52 ;  /* 0x0000003712697223 */ /* 0x080fe20000000034 */
[----:B------:R-:W-:Y:S01]  /*3a60*/  FFMA R106, R19, R55, R53 ;  /* 0x00000037136a7223 */ /* 0x000fe20000000035 */
[----:B------:R-:W-:Y:S01]  /*3a70*/  FFMA R58, R24, R29, R58 ;  /* 0x0000001d183a7223 */ /* 0x000fe2000000003a */
[----:B------:R-:W0:Y:S01]  /*3a80*/  LDS.128 R52, [R82+0xa10] ;  /* 0x000a100052347984 */ /* 0x000e220000000c00 */
[-C--:B------:R-:W-:Y:S01]  /*3a90*/  FFMA R80, R16, R39.reuse, R80 ;  /* 0x0000002710507223 */ /* 0x080fe20000000050 */
[-C--:B------:R-:W-:Y:S01]  /*3aa0*/  FFMA R79, R17, R39.reuse, R79 ;  /* 0x00000027114f7223 */ /* 0x080fe2000000004f */
[-C--:B------:R-:W-:Y:S01]  /*3ab0*/  FFMA R78, R18, R39.reuse, R78 ;  /* 0x00000027124e7223 */ /* 0x080fe2000000004e */
[----:B------:R-:W-:Y:S01]  /*3ac0*/  FFMA R84, R19, R39, R84 ;  /* 0x0000002713547223 */ /* 0x000fe20000000054 */
[----:B---3--:R-:W-:-:S04]  /*3ad0*/  IMAD.WIDE R114, R2, 0x4, R36 ;  /* 0x0000000402727825 */ /* 0x008fc800078e0224 */
[----:B------:R-:W-:Y:S01]  /*3ae0*/  FFMA R2, R24, R31, R61 ;  /* 0x0000001f18027223 */ /* 0x000fe2000000003d */
[----:B------:R-:W3:Y:S01]  /*3af0*/  LDS.128 R36, [R82+0xc10] ;  /* 0x000c100052247984 */ /* 0x000ee20000000c00 */
[-C--:B------:R-:W-:Y:S01]  /*3b00*/  FFMA R93, R16, R63.reuse, R93 ;  /* 0x0000003f105d7223 */ /* 0x080fe2000000005d */
[-C--:B------:R-:W-:Y:S01]  /*3b10*/  FFMA R92, R17, R63.reuse, R92 ;  /* 0x0000003f115c7223 */ /* 0x080fe2000000005c */
[-C--:B------:R-:W-:Y:S01]  /*3b20*/  FFMA R91, R18, R63.reuse, R91 ;  /* 0x0000003f125b7223 */ /* 0x080fe2000000005b */
[----:B------:R-:W-:Y:S01]  /*3b30*/  FFMA R94, R19, R63, R94 ;  /* 0x0000003f135e7223 */ /* 0x000fe2000000005e */
[C---:B------:R-:W-:Y:S01]  /*3b40*/  FFMA R77, R16.reuse, R67, R77 ;  /* 0x00000043104d7223 */ /* 0x040fe2000000004d */
[----:B------:R-:W-:Y:S01]  /*3b50*/  FFMA R85, R16, R75, R85 ;  /* 0x0000004b10557223 */ /* 0x000fe20000000055 */
[-C--:B------:R-:W-:Y:S01]  /*3b60*/  FFMA R15, R17, R67.reuse, R15 ;  /* 0x00000043110f7223 */ /* 0x080fe2000000000f */
[----:B------:R-:W-:Y:S01]  /*3b70*/  FFMA R76, R18, R67, R76 ;  /* 0x00000043124c7223 */ /* 0x000fe2000000004c */
[----:B-1----:R-:W-:Y:S01]  /*3b80*/  FFMA R57, R20, R25, R57 ;  /* 0x0000001914397223 */ /* 0x002fe20000000039 */
[C---:B------:R-:W-:Y:S01]  /*3b90*/  FFMA R59, R25.reuse, R22, R59 ;  /* 0x00000016193b7223 */ /* 0x040fe2000000003b */
[C---:B------:R-:W-:Y:S01]  /*3ba0*/  FFMA R2, R25.reuse, R23, R2 ;  /* 0x0000001719027223 */ /* 0x040fe20000000002 */
[----:B------:R-:W-:Y:S01]  /*3bb0*/  FFMA R61, R25, R21, R58 ;  /* 0x00000015193d7223 */ /* 0x000fe2000000003a */
[----:B--2---:R-:W-:Y:S01]  /*3bc0*/  FFMA R57, R32, R26, R57 ;  /* 0x0000001a20397223 */ /* 0x004fe20000000039 */
[C---:B------:R-:W-:Y:S01]  /*3bd0*/  FFMA R59, R26.reuse, R34, R59 ;  /* 0x000000221a3b7223 */ /* 0x040fe2000000003b */
[C---:B------:R-:W-:Y:S01]  /*3be0*/  FFMA R2, R26.reuse, R35, R2 ;  /* 0x000000231a027223 */ /* 0x040fe20000000002 */
[----:B------:R-:W-:Y:S01]  /*3bf0*/  FFMA R16, R26, R33, R61 ;  /* 0x000000211a107223 */ /* 0x000fe2000000003d */
[----:B----4-:R-:W-:Y:S01]  /*3c00*/  FFMA R60, R40, R27, R57 ;  /* 0x0000001b283c7223 */ /* 0x010fe20000000039 */
[C---:B------:R-:W-:Y:S01]  /*3c10*/  FFMA R62, R27.reuse, R42, R59 ;  /* 0x0000002a1b3e7223 */ /* 0x040fe2000000003b */
[----:B------:R-:W-:Y:S01]  /*3c20*/  FFMA R63, R27, R43, R2 ;  /* 0x0000002b1b3f7223 */ /* 0x000fe20000000002 */
[----:B------:R-:W-:Y:S01]  /*3c30*/  FFMA R2, R17, R75, R56 ;  /* 0x0000004b11027223 */ /* 0x000fe20000000038 */
[----:B------:R-:W-:Y:S01]  /*3c40*/  FFMA R81, R19, R67, R81 ;  /* 0x0000004313517223 */ /* 0x000fe20000000051 */
[----:B------:R1:W2:Y:S01]  /*3c50*/  LDS.128 R56, [R82+0xe10] ;  /* 0x000e100052387984 */ /* 0x0002a20000000c00 */
[----:B------:R-:W-:Y:S01]  /*3c60*/  FFMA R61, R27, R41, R16 ;  /* 0x000000291b3d7223 */ /* 0x000fe20000000010 */
[----:B------:R-:W-:Y:S01]  /*3c70*/  FFMA R89, R18, R75, R89 ;  /* 0x0000004b12597223 */ /* 0x000fe20000000059 */
[----:B-----5:R-:W-:Y:S01]  /*3c80*/  FFMA R67, R24, R44, R110 ;  /* 0x0000002c18437223 */ /* 0x020fe2000000006e */
[----:B------:R-:W-:Y:S01]  /*3c90*/  FFMA R72, R48, R31, R72 ;  /* 0x0000001f30487223 */ /* 0x000fe20000000048 */
[----:B------:R-:W-:Y:S01]  /*3ca0*/  FFMA R73, R44, R48, R73 ;  /* 0x000000302c497223 */ /* 0x000fe20000000049 */
[----:B------:R4:W-:Y:S01]  /*3cb0*/  STG.E.128 desc[UR12][R114.64], R60 ;  /* 0x0000003c72007986 */ /* 0x0009e2000c101d0c */
[----:B-1----:R-:W-:Y:S01]  /*3cc0*/  FFMA R82, R19, R75, R74 ;  /* 0x0000004b13527223 */ /* 0x002fe2000000004a */
[----:B------:R-:W-:-:S02]  /*3cd0*/  FFMA R74, R24, R45, R111 ;  /* 0x0000002d184a7223 */ /* 0x000fc4000000006f */
[----:B------:R-:W1:Y:S01]  /*3ce0*/  LDS.128 R16, [R83+0x50] ;  /* 0x0000500053107984 */ /* 0x000e620000000c00 */
[----:B------:R-:W-:Y:S01]  /*3cf0*/  FFMA R111, R28, R48, R64 ;  /* 0x000000301c6f7223 */ /* 0x000fe20000000040 */
[----:B------:R-:W-:Y:S01]  /*3d00*/  FFMA R75, R24, R46, R112 ;  /* 0x0000002e184b7223 */ /* 0x000fe20000000070 */
[----:B------:R-:W-:Y:S01]  /*3d10*/  FFMA R64, R48, R29, R65 ;  /* 0x0000001d30407223 */ /* 0x000fe20000000041 */
[----:B------:R-:W-:Y:S01]  /*3d20*/  FFMA R24, R24, R47, R113 ;  /* 0x0000002f18187223 */ /* 0x000fe20000000071 */
[----:B------:R-:W-:Y:S01]  /*3d30*/  FFMA R65, R48, R30, R66 ;  /* 0x0000001e30417223 */ /* 0x000fe20000000042 */
[----:B0-----:R-:W-:Y:S01]  /*3d40*/  FFMA R67, R52, R25, R67 ;  /* 0x0000001934437223 */ /* 0x001fe20000000043 */
[C---:B------:R-:W-:Y:S01]  /*3d50*/  FFMA R75, R25.reuse, R54, R75 ;  /* 0x00000036194b7223 */ /* 0x040fe2000000004b */
[----:B------:R-:W-:Y:S01]  /*3d60*/  FFMA R24, R25, R55, R24 ;  /* 0x0000003719187223 */ /* 0x000fe20000000018 */
[-C--:B------:R-:W-:Y:S01]  /*3d70*/  FFMA R64, R21, R49.reuse, R64 ;  /* 0x0000003115407223 */ /* 0x080fe20000000040 */
[----:B------:R-:W-:Y:S01]  /*3d80*/  FFMA R65, R22, R49, R65 ;  /* 0x0000003116417223 */ /* 0x000fe20000000041 */
[----:B---3--:R-:W-:Y:S01]  /*3d90*/  FFMA R67, R36, R26, R67 ;  /* 0x0000001a24437223 */ /* 0x008fe20000000043 */
[C---:B------:R-:W-:Y:S01]  /*3da0*/  FFMA R75, R26.reuse, R38, R75 ;  /* 0x000000261a4b7223 */ /* 0x040fe2000000004b */
[----:B------:R-:W-:Y:S01]  /*3db0*/  FFMA R66, R26, R39, R24 ;  /* 0x000000271a427223 */ /* 0x000fe20000000018 */
[C---:B----4-:R-:W-:Y:S01]  /*3dc0*/  FFMA R61, R48.reuse, R46, R108 ;  /* 0x0000002e303d7223 */ /* 0x050fe2000000006c */
[----:B------:R-:W-:Y:S01]  /*3dd0*/  FFMA R63, R25, R53, R74 ;  /* 0x00000035193f7223 */ /* 0x000fe2000000004a */
[C---:B------:R-:W-:Y:S01]  /*3de0*/  FFMA R60, R48.reuse, R45, R107 ;  /* 0x0000002d303c7223 */ /* 0x040fe2000000006b */
[----:B------:R-:W-:Y:S01]  /*3df0*/  FFMA R48, R48, R47, R109 ;  /* 0x0000002f30307223 */ /* 0x000fe2000000006d */
        /* <DEDUP_REMOVED lines=10> */
[----:B------:R-:W-:Y:S01]  /*3ea0*/  FFMA R61, R41, R51, R64 ;  /* 0x00000033293d7223 */ /* 0x000fe20000000040 */
[----:B------:R-:W-:Y:S01]  /*3eb0*/  FFMA R72, R35, R50, R72 ;  /* 0x0000003223487223 */ /* 0x000fe20000000048 */
[----:B--2---:R-:W-:Y:S01]  /*3ec0*/  FFMA R24, R56, R27, R67 ;  /* 0x0000001b38187223 */ /* 0x004fe20000000043 */
[C---:B------:R-:W-:Y:S01]  /*3ed0*/  FFMA R25, R27.reuse, R57, R62 ;  /* 0x000000391b197223 */ /* 0x040fe2000000003e */
[C---:B------:R-:W-:Y:S01]  /*3ee0*/  FFMA R26, R27.reuse, R58, R75 ;  /* 0x0000003a1b1a7223 */ /* 0x040fe2000000004b */
[----:B------:R-:W-:Y:S01]  /*3ef0*/  FFMA R27, R27, R59, R66 ;  /* 0x0000003b1b1b7223 */ /* 0x000fe20000000042 */
[-C--:B------:R-:W-:Y:S01]  /*3f00*/  FFMA R62, R42, R51.reuse, R65 ;  /* 0x000000332a3e7223 */ /* 0x080fe20000000041 */
[-C--:B------:R-:W-:Y:S01]  /*3f10*/  FFMA R73, R36, R50.reuse, R73 ;  /* 0x0000003224497223 */ /* 0x080fe20000000049 */
[----:B------:R-:W0:Y:S01]  /*3f20*/  LDS.128 R64, [R83+0x70] ;  /* 0x0000700053407984 */ /* 0x000e220000000c00 */
        /* <DEDUP_REMOVED lines=29> */
[----:B------:R-:W-:Y:S01]  /*4100*/  STG.E.128 desc[UR12][R114.64+0x10], R24 ;  /* 0x0000101872007986 */ /* 0x000fe2000c101d0c */
[----:B------:R-:W-:-:S04]  /*4110*/  IMAD.WIDE R106, R0, 0x4, R114 ;  /* 0x00000004006a7825 */ /* 0x000fc800078e0272 */
[-C--:B------:R-:W-:Y:S01]  /*4120*/  FFMA R69, R41, R19.reuse, R70 ;  /* 0x0000001329457223 */ /* 0x080fe20000000046 */
[-C--:B------:R-:W-:Y:S01]  /*4130*/  FFMA R110, R37, R18.reuse, R104 ;  /* 0x00000012256e7223 */ /* 0x080fe20000000068 */
[----:B------:R-:W1:Y:S01]  /*4140*/  LDS.128 R48, [R83+0x90] ;  /* 0x0000900053307984 */ /* 0x000e620000000c00 */
[----:B------:R-:W-:Y:S01]  /*4150*/  FFMA R109, R38, R18, R105 ;  /* 0x00000012266d7223 */ /* 0x000fe20000000069 */
[-C--:B------:R-:W-:Y:S01]  /*4160*/  FFMA R70, R42, R19.reuse, R71 ;  /* 0x000000132a467223 */ /* 0x080fe20000000047 */
[----:B------:R-:W-:Y:S01]  /*4170*/  IMAD.WIDE R104, R0, 0x4, R106 ;  /* 0x0000000400687825 */ /* 0x000fe200078e026a */
[----:B------:R-:W2:Y:S03]  /*4180*/  LDS.128 R24, [R83+0xb0] ;  /* 0x0000b00053187984 */ /* 0x000ea60000000c00 */
[-C--:B------:R-:W-:Y:S01]  /*4190*/  FFMA R68, R40, R19.reuse, R17 ;  /* 0x0000001328447223 */ /* 0x080fe20000000011 */
[----:B------:R-:W-:Y:S01]  /*41a0*/  FFMA R71, R43, R19, R108 ;  /* 0x000000132b477223 */ /* 0x000fe2000000006c */
[----:B0-----:R-:W-:Y:S01]  /*41b0*/  FFMA R95, R28, R64, R95 ;  /* 0x000000401c5f7223 */ /* 0x001fe2000000005f */
[C---:B------:R-:W-:Y:S01]  /*41c0*/  FFMA R96, R64.reuse, R29, R96 ;  /* 0x0000001d40607223 */ /* 0x040fe20000000060 */
[C---:B------:R-:W-:Y:S01]  /*41d0*/  FFMA R97, R64.reuse, R30, R97 ;  /* 0x0000001e40617223 */ /* 0x040fe20000000061 */
[----:B------:R-:W-:Y:S01]  /*41e0*/  FFMA R98, R64, R31, R98 ;  /* 0x0000001f40627223 */ /* 0x000fe20000000062 */
[-C--:B------:R-:W-:Y:S01]  /*41f0*/  FFMA R103, R36, R18.reuse, R103 ;  /* 0x0000001224677223 */ /* 0x080fe20000000067 */
[----:B------:R-:W-:Y:S01]  /*4200*/  FFMA R112, R39, R18, R16 ;  /* 0x0000001227707223 */ /* 0x000fe20000000010 */
[----:B------:R0:W-:Y:S01]  /*4210*/  STG.E.128 desc[UR12][R106.64], R60 ;  /* 0x0000003c6a007986 */ /* 0x0001e2000c101d0c */
[-C--:B------:R-:W-:Y:S01]  /*4220*/  FFMA R95, R20, R65.reuse, R95 ;  /* 0x00000041145f7223 */ /* 0x080fe2000000005f */
[-C--:B------:R-:W-:Y:S01]  /*4230*/  FFMA R96, R21, R65.reuse, R96 ;  /* 0x0000004115607223 */ /* 0x080fe20000000060 */
[-C--:B------:R-:W-:Y:S01]  /*4240*/  FFMA R97, R22, R65.reuse, R97 ;  /* 0x0000004116617223 */ /* 0x080fe20000000061 */
[----:B------:R-:W-:Y:S01]  /*4250*/  STG.E.128 desc[UR12][R106.64+0x10], R72 ;  /* 0x000010486a007986 */ /* 0x000fe2000c101d0c */
[----:B------:R-:W-:Y:S01]  /*4260*/  FFMA R98, R23, R65, R98 ;  /* 0x0000004117627223 */ /* 0x000fe20000000062 */
[-C--:B------:R-:W-:Y:S01]  /*4270*/  FFMA R16, R56, R19.reuse, R103 ;  /* 0x0000001338107223 */ /* 0x080fe20000000067 */
[-C--:B------:R-:W-:Y:S01]  /*4280*/  FFMA R17, R57, R19.reuse, R110 ;  /* 0x0000001339117223 */ /* 0x080fe2000000006e */
[----:B------:R-:W-:Y:S01]  /*4290*/  STG.E.128 desc[UR12][R104.64], R68 ;  /* 0x0000004468007986 */ /* 0x000fe2000c101d0c */
[-C--:B------:R-:W-:Y:S01]  /*42a0*/  FFMA R18, R58, R19.reuse, R109 ;  /* 0x000000133a127223 */ /* 0x080fe2000000006d */
[----:B------:R-:W-:Y:S01]  /*42b0*/  FFMA R19, R59, R19, R112 ;  /* 0x000000133b137223 */ /* 0x000fe20000000070 */
[-C--:B------:R-:W-:Y:S01]  /*42c0*/  FFMA R95, R32, R66.reuse, R95 ;  /* 0x00000042205f7223 */ /* 0x080fe2000000005f */
[----:B------:R-:W3:Y:S01]  /*42d0*/  LDS.128 R68, [R83+0xd0] ;  /* 0x0000d00053447984 */ /* 0x000ee20000000c00 */
[-C--:B------:R-:W-:Y:S01]  /*42e0*/  FFMA R96, R33, R66.reuse, R96 ;  /* 0x0000004221607223 */ /* 0x080fe20000000060 */
[-C--:B------:R-:W-:Y:S01]  /*42f0*/  FFMA R97, R34, R66.reuse, R97 ;  /* 0x0000004222617223 */ /* 0x080fe20000000061 */
[----:B------:R-:W-:Y:S01]  /*4300*/  FFMA R98, R35, R66, R98 ;  /* 0x0000004223627223 */ /* 0x000fe20000000062 */
[----:B------:R4:W-:Y:S01]  /*4310*/  STG.E.128 desc[UR12][R104.64+0x10], R16 ;  /* 0x0000101068007986 */ /* 0x0009e2000c101d0c */
[----:B------:R-:W-:Y:S01]  /*4320*/  FFMA R101, R44, R64, R101 ;  /* 0x000000402c657223 */ /* 0x000fe20000000065 */
        /* <DEDUP_REMOVED lines=8> */
[----:B------:R-:W-:Y:S01]  /*43b0*/  FFMA R100, R37, R66, R100 ;  /* 0x0000004225647223 */ /* 0x000fe20000000064 */
[----:B-1----:R-:W-:Y:S01]  /*43c0*/  FFMA R87, R28, R48, R87 ;  /* 0x000000301c577223 */ /* 0x002fe20000000057 */
[C---:B------:R-:W-:Y:S01]  /*43d0*/  FFMA R86, R48.reuse, R29, R86 ;  /* 0x0000001d30567223 */ /* 0x040fe20000000056 */
[C---:B0-----:R-:W-:Y:S01]  /*43e0*/  FFMA R61, R48.reuse, R30, R88 ;  /* 0x0000001e303d7223 */ /* 0x041fe20000000058 */
[----:B------:R-:W-:Y:S01]  /*43f0*/  FFMA R90, R48, R31, R90 ;  /* 0x0000001f305a7223 */ /* 0x000fe2000000005a */
[----:B------:R-:W-:Y:S01]  /*4400*/  FFMA R93, R44, R48, R93 ;  /* 0x000000302c5d7223 */ /* 0x000fe2000000005d */
[C---:B------:R-:W-:Y:S01]  /*4410*/  FFMA R92, R48.reuse, R45, R92 ;  /* 0x0000002d305c7223 */ /* 0x040fe2000000005c */
[----:B------:R-:W-:Y:S01]  /*4420*/  FFMA R91, R48, R46, R91 ;  /* 0x0000002e305b7223 */ /* 0x000fe2000000005b */
[-C--:B----4-:R-:W-:Y:S01]  /*4430*/  FFMA R16, R40, R67.reuse, R95 ;  /* 0x0000004328107223 */ /* 0x090fe2000000005f */
[-C--:B------:R-:W-:Y:S01]  /*4440*/  FFMA R17, R41, R67.reuse, R96 ;  /* 0x0000004329117223 */ /* 0x080fe20000000060 */
[-C--:B------:R-:W-:Y:S01]  /*4450*/  FFMA R18, R42, R67.reuse, R97 ;  /* 0x000000432a127223 */ /* 0x080fe20000000061 */
[----:B------:R-:W-:Y:S01]  /*4460*/  FFMA R19, R43, R67, R98 ;  /* 0x000000432b137223 */ /* 0x000fe20000000062 */
[----:B------:R-:W-:-:S04]  /*4470*/  IMAD.WIDE R104, R0, 0x4, R104 ;  /* 0x0000000400687825 */ /* 0x000fc800078e0268 */
[----:B------:R-:W-:Y:S01]  /*4480*/  FFMA R94, R48, R47, R94 ;  /* 0x0000002f305e7223 */ /* 0x000fe2000000005e */
[----:B--2---:R-:W-:Y:S01]  /*4490*/  FFMA R75, R28, R24, R14 ;  /* 0x000000181c4b7223 */ /* 0x004fe2000000000e */
[-C--:B------:R-:W-:Y:S01]  /*44a0*/  FFMA R87, R20, R49.reuse, R87 ;  /* 0x0000003114577223 */ /* 0x080fe20000000057 */
[-C--:B------:R-:W-:Y:S01]  /*44b0*/  FFMA R86, R21, R49.reuse, R86 ;  /* 0x0000003115567223 */ /* 0x080fe20000000056 */
[----:B------:R-:W-:Y:S01]  /*44c0*/  STG.E.128 desc[UR12][R104.64], R16 ;  /* 0x0000001068007986 */ /* 0x000fe2000c101d0c */
[-C--:B------:R-:W-:Y:S01]  /*44d0*/  FFMA R61, R22, R49.reuse, R61 ;  /* 0x00000031163d7223 */ /* 0x080fe2000000003d */
[----:B------:R-:W-:Y:S01]  /*44e0*/  FFMA R90, R23, R49, R90 ;  /* 0x00000031175a7223 */ /* 0x000fe2000000005a */
[C---:B------:R-:W-:Y:S01]  /*44f0*/  FFMA R14, R24.reuse, R29, R11 ;  /* 0x0000001d180e7223 */ /* 0x040fe2000000000b */
[----:B------:R-:W0:Y:S01]  /*4500*/  LDS.128 R16, [R83+0xf0] ;  /* 0x0000f00053107984 */ /* 0x000e220000000c00 */
[----:B------:R-:W-:Y:S01]  /*4510*/  FFMA R11, R24, R30, R12 ;  /* 0x0000001e180b7223 */ /* 0x000fe2000000000c */
[-C--:B------:R-:W-:Y:S01]  /*4520*/  FFMA R99, R38, R66.reuse, R99 ;  /* 0x0000004226637223 */ /* 0x080fe20000000063 */
[----:B------:R-:W-:Y:S01]  /*4530*/  FFMA R12, R24, R31, R5 ;  /* 0x0000001f180c7223 */ /* 0x000fe20000000005 */
[----:B------:R-:W-:Y:S01]  /*4540*/  FFMA R102, R39, R66, R102 ;  /* 0x0000004227667223 */ /* 0x000fe20000000066 */
        /* <DEDUP_REMOVED lines=10> */
[----:B------:R-:W-:Y:S01]  /*45f0*/  FFMA R74, R24, R45, R15 ;  /* 0x0000002d184a7223 */ /* 0x000fe2000000000f */
[-C--:B------:R-:W-:Y:S01]  /*4600*/  FFMA R64, R56, R67.reuse, R101 ;  /* 0x0000004338407223 */ /* 0x080fe20000000065 */
[-C--:B------:R-:W-:Y:S01]  /*4610*/  FFMA R65, R57, R67.reuse, R100 ;  /* 0x0000004339417223 */ /* 0x080fe20000000064 */
[----:B------:R-:W-:Y:S01]  /*4620*/  FFMA R66, R58, R67, R99 ;  /* 0x000000433a427223 */ /* 0x000fe20000000063 */
[----:B------:R-:W-:Y:S01]  /*4630*/  FFMA R24, R24, R47, R81 ;  /* 0x0000002f18187223 */ /* 0x000fe20000000051 */
        /* <DEDUP_REMOVED lines=16> */
[C---:B------:R-:W-:Y:S01]  /*4740*/  FFMA R91, R38.reuse, R50, R91 ;  /* 0x00000032265b7223 */ /* 0x040fe2000000005b */
[----:B------:R-:W-:Y:S01]  /*4750*/  FFMA R5, R38, R26, R5 ;  /* 0x0000001a26057223 */ /* 0x000fe20000000005 */
[----:B------:R-:W-:Y:S01]  /*4760*/  FFMA R94, R39, R50, R94 ;  /* 0x00000032275e7223 */ /* 0x000fe2000000005e */
[----:B------:R-:W-:Y:S01]  /*4770*/  STG.E.128 desc[UR12][R104.64+0x10], R64 ;  /* 0x0000104068007986 */ /* 0x000fe2000c101d0c */
[-C--:B------:R-:W-:Y:S01]  /*4780*/  FFMA R75, R32, R26.reuse, R75 ;  /* 0x0000001a204b7223 */ /* 0x080fe2000000004b */
[-C--:B------:R-:W-:Y:S01]  /*4790*/  FFMA R14, R33, R26.reuse, R14 ;  /* 0x0000001a210e7223 */ /* 0x080fe2000000000e */
[-C--:B------:R-:W-:Y:S01]  /*47a0*/  FFMA R11, R34, R26.reuse, R11 ;  /* 0x0000001a220b7223 */ /* 0x080fe2000000000b */
[----:B------:R1:W-:Y:S01]  /*47b0*/  STG.E.128 desc[UR12][R72.64], R60 ;  /* 0x0000003c48007986 */ /* 0x0003e2000c101d0c */
[-C--:B------:R-:W-:Y:S01]  /*47c0*/  FFMA R12, R35, R26.reuse, R12 ;  /* 0x0000001a230c7223 */ /* 0x080fe2000000000c */
[-C--:B------:R-:W-:Y:S01]  /*47d0*/  FFMA R77, R36, R26.reuse, R77 ;  /* 0x0000001a244d7223 */ /* 0x080fe2000000004d */
[----:B------:R-:W-:Y:S01]  /*47e0*/  FFMA R74, R37, R26, R74 ;  /* 0x0000001a254a7223 */ /* 0x000fe2000000004a */
[-C--:B------:R-:W-:Y:S01]  /*47f0*/  FFMA R48, R56, R51.reuse, R93 ;  /* 0x0000003338307223 */ /* 0x080fe2000000005d */
[-C--:B------:R-:W-:Y:S01]  /*4800*/  FFMA R49, R57, R51.reuse, R92 ;  /* 0x0000003339317223 */ /* 0x080fe2000000005c */
[-C--:B------:R-:W-:Y:S01]  /*4810*/  FFMA R50, R58, R51.reuse, R91 ;  /* 0x000000333a327223 */ /* 0x080fe2000000005b */
[----:B------:R-:W-:Y:S01]  /*4820*/  FFMA R51, R59, R51, R94 ;  /* 0x000000333b337223 */ /* 0x000fe2000000005e */
[----:B---3--:R-:W-:Y:S01]  /*4830*/  FFMA R13, R28, R68, R13 ;  /* 0x000000441c0d7223 */ /* 0x008fe2000000000d */
[----:B0-----:R-:W-:Y:S01]  /*4840*/  FFMA R2, R16, R45, R2 ;  /* 0x0000002d10027223 */ /* 0x001fe20000000002 */
[----:B------:R-:W-:Y:S01]  /*4850*/  FFMA R84, R68, R47, R84 ;  /* 0x0000002f44547223 */ /* 0x000fe20000000054 */
[----:B------:R-:W-:Y:S01]  /*4860*/  FFMA R6, R16, R31, R6 ;  /* 0x0000001f10067223 */ /* 0x000fe20000000006 */
[----:B------:R0:W-:Y:S01]  /*4870*/  STG.E.128 desc[UR12][R72.64+0x10], R48 ;  /* 0x0000103048007986 */ /* 0x0001e2000c101d0c */
[----:B------:R-:W-:Y:S01]  /*4880*/  FFMA R85, R44, R16, R85 ;  /* 0x000000102c557223 */ /* 0x000fe20000000055 */
[C---:B------:R-:W-:Y:S01]  /*4890*/  FFMA R89, R16.reuse, R46, R89 ;  /* 0x0000002e10597223 */ /* 0x040fe20000000059 */
[----:B------:R-:W-:Y:S01]  /*48a0*/  FFMA R82, R16, R47, R82 ;  /* 0x0000002f10527223 */ /* 0x000fe20000000052 */
[----:B------:R-:W-:Y:S01]  /*48b0*/  FFMA R13, R20, R69, R13 ;  /* 0x00000045140d7223 */ /* 0x000fe2000000000d */
[----:B------:R-:W-:Y:S01]  /*48c0*/  FFMA R2, R53, R17, R2 ;  /* 0x0000001135027223 */ /* 0x000fe20000000002 */
[----:B-1----:R-:W-:Y:S01]  /*48d0*/  FFMA R60, R39, R26, R24 ;  /* 0x0000001a273c7223 */ /* 0x002fe20000000018 */
[----:B------:R-:W-:Y:S01]  /*48e0*/  FFMA R26, R58, R27, R5 ;  /* 0x0000001b3a1a7223 */ /* 0x000fe20000000005 */
[C---:B------:R-:W-:Y:S01]  /*48f0*/  FFMA R5, R68.reuse, R30, R8 ;  /* 0x0000001e44057223 */ /* 0x040fe20000000008 */
[C---:B------:R-:W-:Y:S01]  /*4900*/  FFMA R8, R68.reuse, R31, R9 ;  /* 0x0000001f44087223 */ /* 0x040fe20000000009 */
[----:B------:R-:W-:Y:S01]  /*4910*/  FFMA R9, R68, R46, R78 ;  /* 0x0000002e44097223 */ /* 0x000fe2000000004e */
[-C--:B------:R-:W-:Y:S01]  /*4920*/  FFMA R84, R55, R69.reuse, R84 ;  /* 0x0000004537547223 */ /* 0x080fe20000000054 */
[-C--:B------:R-:W-:Y:S01]  /*4930*/  FFMA R5, R22, R69.reuse, R5 ;  /* 0x0000004516057223 */ /* 0x080fe20000000005 */
[CC--:B------:R-:W-:Y:S01]  /*4940*/  FFMA R8, R23.reuse, R69.reuse, R8 ;  /* 0x0000004517087223 */ /* 0x0c0fe20000000008 */
[----:B------:R-:W-:Y:S01]  /*4950*/  FFMA R9, R54, R69, R9 ;  /* 0x0000004536097223 */ /* 0x000fe20000000009 */
[----:B------:R-:W-:Y:S01]  /*4960*/  FFMA R6, R23, R17, R6 ;  /* 0x0000001117067223 */ /* 0x000fe20000000006 */
[-C--:B------:R-:W-:Y:S01]  /*4970*/  FFMA R5, R34, R70.reuse, R5 ;  /* 0x0000004622057223 */ /* 0x080fe20000000005 */
[----:B------:R-:W-:Y:S01]  /*4980*/  FFMA R8, R35, R70, R8 ;  /* 0x0000004623087223 */ /* 0x000fe20000000008 */
[----:B0-----:R-:W-:Y:S01]  /*4990*/  FFMA R49, R41, R27, R14 ;  /* 0x0000001b29317223 */ /* 0x001fe2000000000e */
[----:B------:R-:W-:Y:S01]  /*49a0*/  FFMA R14, R68, R45, R79 ;  /* 0x0000002d440e7223 */ /* 0x000fe2000000004f */
[----:B------:R-:W-:Y:S01]  /*49b0*/  FFMA R51, R43, R27, R12 ;  /* 0x0000001b2b337223 */ /* 0x000fe2000000000c */
[----:B------:R-:W-:-:S04]  /*49c0*/  IMAD.WIDE R72, R0, 0x4, R72 ;  /* 0x0000000400487825 */ /* 0x000fc800078e0248 */
[-C--:B------:R-:W-:Y:S01]  /*49d0*/  FFMA R48, R40, R27.reuse, R75 ;  /* 0x0000001b28307223 */ /* 0x080fe2000000004b */
[----:B------:R-:W-:Y:S01]  /*49e0*/  FFMA R50, R42, R27, R11 ;  /* 0x0000001b2a327223 */ /* 0x000fe2000000000b */
[----:B------:R-:W-:Y:S01]  /*49f0*/  FFMA R12, R68, R29, R7 ;  /* 0x0000001d440c7223 */ /* 0x000fe20000000007 */
[----:B------:R-:W-:Y:S01]  /*4a00*/  FFMA R7, R44, R68, R80 ;  /* 0x000000442c077223 */ /* 0x000fe20000000050 */
[----:B------:R-:W-:Y:S01]  /*4a10*/  FFMA R14, R53, R69, R14 ;  /* 0x00000045350e7223 */ /* 0x000fe2000000000e */
[----:B------:R-:W-:Y:S01]  /*4a20*/  FFMA R15, R43, R71, R8 ;  /* 0x000000472b0f7223 */ /* 0x000fe20000000008 */
[----:B------:R0:W-:Y:S01]  /*4a30*/  STG.E.128 desc[UR12][R72.64], R48 ;  /* 0x0000003048007986 */ /* 0x0001e2000c101d0c */
[----:B------:R-:W-:Y:S01]  /*4a40*/  FFMA R7, R52, R69, R7 ;  /* 0x0000004534077223 */ /* 0x000fe20000000007 */
[C---:B------:R-:W-:Y:S01]  /*4a50*/  FFMA R8, R16.reuse, R29, R3 ;  /* 0x0000001d10087223 */ /* 0x040fe20000000003 */
[----:B------:R-:W-:Y:S01]  /*4a60*/  FFMA R3, R16, R30, R4 ;  /* 0x0000001e10037223 */ /* 0x000fe20000000004 */
[C---:B------:R-:W-:Y:S01]  /*4a70*/  FFMA R12, R21.reuse, R69, R12 ;  /* 0x00000045150c7223 */ /* 0x040fe2000000000c */
[-C--:B------:R-:W-:Y:S01]  /*4a80*/  FFMA R7, R36, R70.reuse, R7 ;  /* 0x0000004624077223 */ /* 0x080fe20000000007 */
[-C--:B------:R-:W-:Y:S01]  /*4a90*/  FFMA R8, R21, R17.reuse, R8 ;  /* 0x0000001115087223 */ /* 0x080fe20000000008 */
[-C--:B------:R-:W-:Y:S01]  /*4aa0*/  FFMA R3, R22, R17.reuse, R3 ;  /* 0x0000001116037223 */ /* 0x080fe20000000003 */
[----:B------:R-:W-:Y:S01]  /*4ab0*/  FFMA R85, R52, R17, R85 ;  /* 0x0000001134557223 */ /* 0x000fe20000000055 */
[----:B------:R-:W-:Y:S01]  /*4ac0*/  FFMA R68, R56, R71, R7 ;  /* 0x0000004738447223 */ /* 0x000fe20000000007 */
[-C--:B------:R-:W-:Y:S01]  /*4ad0*/  FFMA R89, R54, R17.reuse, R89 ;  /* 0x0000001136597223 */ /* 0x080fe20000000059 */
[----:B------:R-:W-:Y:S01]  /*4ae0*/  FFMA R82, R55, R17, R82 ;  /* 0x0000001137527223 */ /* 0x000fe20000000052 */
[----:B------:R-:W-:Y:S01]  /*4af0*/  FFMA R13, R32, R70, R13 ;  /* 0x00000046200d7223 */ /* 0x000fe2000000000d */
[-C--:B------:R-:W-:Y:S01]  /*4b00*/  FFMA R7, R34, R18.reuse, R3 ;  /* 0x0000001222077223 */ /* 0x080fe20000000003 */
[----:B------:R-:W-:Y:S01]  /*4b10*/  FFMA R4, R37, R18, R2 ;  /* 0x0000001225047223 */ /* 0x000fe20000000002 */
[----:B------:R-:W-:Y:S01]  /*4b20*/  FFMA R9, R38, R70, R9 ;  /* 0x0000004626097223 */ /* 0x000fe20000000009 */
[----:B------:R-:W-:-:S04]  /*4b30*/  IMAD.WIDE R2, R0, 0x4, R72 ;  /* 0x0000000400027825 */ /* 0x000fc800078e0248 */
[-C--:B------:R-:W-:Y:S01]  /*4b40*/  FFMA R84, R39, R70.reuse, R84 ;  /* 0x0000004627547223 */ /* 0x080fe20000000054 */
[----:B0-----:R-:W-:Y:S01]  /*4b50*/  FFMA R50, R37, R70, R14 ;  /* 0x0000004625327223 */ /* 0x001fe2000000000e */
[----:B------:R-:W-:Y:S01]  /*4b60*/  FFMA R14, R42, R71, R5 ;  /* 0x000000472a0e7223 */ /* 0x000fe20000000005 */
[----:B------:R-:W-:Y:S01]  /*4b70*/  FFMA R5, R28, R16, R10 ;  /* 0x000000101c057223 */ /* 0x000fe2000000000a */
[C---:B------:R-:W-:Y:S01]  /*4b80*/  FFMA R48, R33.reuse, R70, R12 ;  /* 0x0000004621307223 */ /* 0x040fe2000000000c */
        /* <DEDUP_REMOVED lines=8> */
[----:B------:R-:W-:Y:S01]  /*4c10*/  FFMA R25, R57, R27, R74 ;  /* 0x0000001b39197223 */ /* 0x000fe2000000004a */
[----:B------:R-:W-:Y:S01]  /*4c20*/  FFMA R12, R40, R71, R13 ;  /* 0x00000047280c7223 */ /* 0x000fe2000000000d */
        /* <DEDUP_REMOVED lines=12> */
[----:B------:R-:W-:-:S04]  /*4cf0*/  IMAD.WIDE R4, R0, 0x4, R2 ;  /* 0x0000000400047825 */ /* 0x000fc800078e0202 */
[----:B------:R-:W-:Y:S01]  /*4d00*/  FFMA R59, R59, R19, R82 ;  /* 0x000000133b3b7223 */ /* 0x000fe20000000052 */
[----:B------:R-:W-:Y:S04]  /*4d10*/  STG.E.128 desc[UR12][R72.64+0x10], R24 ;  /* 0x0000101848007986 */ /* 0x000fe8000c101d0c */
[----:B------:R-:W-:Y:S04]  /*4d20*/  STG.E.128 desc[UR12][R2.64], R12 ;  /* 0x0000000c02007986 */ /* 0x000fe8000c101d0c */
[----:B------:R-:W-:Y:S04]  /*4d30*/  STG.E.128 desc[UR12][R2.64+0x10], R68 ;  /* 0x0000104402007986 */ /* 0x000fe8000c101d0c */
[----:B------:R-:W-:Y:S04]  /*4d40*/  STG.E.128 desc[UR12][R4.64], R40 ;  /* 0x0000002804007986 */ /* 0x000fe8000c101d0c */
[----:B------:R-:W-:Y:S01]  /*4d50*/  STG.E.128 desc[UR12][R4.64+0x10], R56 ;  /* 0x0000103804007986 */ /* 0x000fe2000c101d0c */
[----:B------:R-:W-:Y:S05]  /*4d60*/  EXIT ;  /* 0x000000000000794d */ /* 0x000fea0003800000 */
.L_x_2:
[----:B------:R-:W-:-:S00]  /*4d70*/  BRA `(.L_x_2) ;  /* 0xfffffffc00fc7947 */ /* 0x000fc0000383ffff */
[----:B------:R-:W-:-:S00]  /*4d80*/  NOP ;  /* 0x0000000000007918 */ /* 0x000fc00000000000 */
[----:B------:R-:W-:-:S00]  /*4d90*/  NOP ;  /* 0x0000000000007918 */ /* 0x000fc00000000000 */
[----:B------:R-:W-:-:S00]  /*4da0*/  NOP ;  /* 0x0000000000007918 */ /* 0x000fc00000000000 */
[----:B------:R-:W-:-:S00]  /*4db0*/  NOP ;  /* 0x0000000000007918 */ /* 0x000fc00000000000 */
[----:B------:R-:W-:-:S00]  /*4dc0*/  NOP ;  /* 0x0000000000007918 */ /* 0x000fc00000000000 */
[----:B------:R-:W-:-:S00]  /*4dd0*/  NOP ;  /* 0x0000000000007918 */ /* 0x000fc00000000000 */
[----:B------:R-:W-:-:S00]  /*4de0*/  NOP ;  /* 0x0000000000007918 */ /* 0x000fc00000000000 */
[----:B------:R-:W-:-:S00]  /*4df0*/  NOP ;  /* 0x0000000000007918 */ /* 0x000fc00000000000 */
.L_x_3:


//--------------------- .nv.shared._Z16mySgemmV4AlignedI6LayoutILi128ELi128ELi8EES0_ILi8ELi8ELi1EEEvPfS3_S3_iii --------------------------
	.section	.nv.shared._Z16mySgemmV4AlignedI6LayoutILi128ELi128ELi8EES0_ILi8ELi8ELi1EEEvPfS3_S3_iii,"aw",@nobits
	.sectionflags	@""
	.align	4
.nv.shared._Z16mySgemmV4AlignedI6LayoutILi128ELi128ELi8EES0_ILi8ELi8ELi1EEEvPfS3_S3_iii:
	.zero		17408


//--------------------- .nv.shared.reserved.0     --------------------------
	.section	.nv.shared.reserved.0,"aw",@nobits
	.weak		__nv_reservedSMEM_offset_0_alias
	.size		__nv_reservedSMEM_offset_0_alias, 0, 64
	.other		__nv_reservedSMEM_offset_0_alias,@"STO_CUDA_RESERVED_SHARED STV_DEFAULT"
__nv_reservedSMEM_offset_0_alias:
	.zero		0
	.zero		64


//--------------------- .nv.constant0._Z16mySgemmV4AlignedI6LayoutILi128ELi128ELi8EES0_ILi8ELi8ELi1EEEvPfS3_S3_iii --------------------------
	.section	.nv.constant0._Z16mySgemmV4AlignedI6LayoutILi128ELi128ELi8EES0_ILi8ELi8ELi1EEEvPfS3_S3_iii,"a",@progbits
	.sectionflags	@""
	.align	4
.nv.constant0._Z16mySgemmV4AlignedI6LayoutILi128ELi128ELi8EES0_ILi8ELi8ELi1EEEvPfS3_S3_iii:
	.zero		932


//--------------------- SYMBOLS --------------------------

	.type		.nv.reservedSmem.offset0,@object
	.size		.nv.reservedSmem.offset0,0x4
	.type		.nv.reservedSmem.cap,@object
	.size		.nv.reservedSmem.cap,0x4
